	.target	sm_100a

	.elftype	@"ET_EXEC"


//--------------------- .note.nv.tkinfo           --------------------------
	.section	.note.nv.tkinfo,"",@"SHT_NOTE"
	.sectionflags	@"SHF_NOTE_NV_TKINFO"
	.tkinfo
        /*0018*/ 	.word	0x00000081
        /*0030*/ 	.string	""
        /*0030*/ 	.string	"ptxas-blackwell"
        /*0030*/ 	.string	"Cuda compilation tools, release 12.9, V12.9.86"
        /*0030*/ 	.string	"Build cuda_12.9.r12.9/compiler.36037853_0"
        /*0030*/ 	.string	"-v  -suppress-debug-info  -lineinfo  -arch sm_100a "



//--------------------- .note.nv.cuver            --------------------------
	.section	.note.nv.cuver,"",@"SHT_NOTE"
	.sectionflags	@"SHF_NOTE_NV_CUVER"
        /*0018*/ 	.short	0x0001
        /*001a*/ 	.short	0x0064
        /*001c*/ 	.short	0x0001
        /*001e*/ 	.short	0x0000
        /*0020*/ 	.short	0x0001
        /*0022*/ 	.short	0x0000


//--------------------- .nv.info                  --------------------------
	.section	.nv.info,"",@"SHT_CUDA_INFO"
	.align	4


	//----- nvinfo : EIATTR_REGCOUNT
	.align		4
        /*0000*/ 	.byte	0x04, 0x2f
        /*0002*/ 	.short	(.L_4 - .L_3)
	.align		4
.L_3:
        /*0004*/ 	.word	index@(gluon_tcgen05)
        /*0008*/ 	.word	0x00000018


	//----- nvinfo : EIATTR_FRAME_SIZE
	.align		4
.L_4:
        /*000c*/ 	.byte	0x04, 0x11
        /*000e*/ 	.short	(.L_6 - .L_5)
	.align		4
.L_5:
        /*0010*/ 	.word	index@($__internal_2_$__cuda_sm10x_tcgen05_guardrail_trap_unallocated_columns_being_dealloced)
        /*0014*/ 	.word	0x00000000


	//----- nvinfo : EIATTR_FRAME_SIZE
	.align		4
.L_6:
        /*0018*/ 	.byte	0x04, 0x11
        /*001a*/ 	.short	(.L_8 - .L_7)
	.align		4
.L_7:
        /*001c*/ 	.word	index@($__internal_1_$__cuda_sm10x_tcgen05_guardrail_trap_phase_invalid_during_alloc)
        /*0020*/ 	.word	0x00000000


	//----- nvinfo : EIATTR_FRAME_SIZE
	.align		4
.L_8:
        /*0024*/ 	.byte	0x04, 0x11
        /*0026*/ 	.short	(.L_10 - .L_9)
	.align		4
.L_9:
        /*0028*/ 	.word	index@($__internal_0_$__cuda_sm10x_tcgen05_guardrail_trap_col_being_dealloced_not_returned_by_alloc)
        /*002c*/ 	.word	0x00000000


	//----- nvinfo : EIATTR_FRAME_SIZE
	.align		4
.L_10:
        /*0030*/ 	.byte	0x04, 0x11
        /*0032*/ 	.short	(.L_12 - .L_11)
	.align		4
.L_11:
        /*0034*/ 	.word	index@(gluon_tcgen05)
        /*0038*/ 	.word	0x00000000


	//----- nvinfo : EIATTR_MIN_STACK_SIZE
	.align		4
.L_12:
        /*003c*/ 	.byte	0x04, 0x12
        /*003e*/ 	.short	(.L_14 - .L_13)
	.align		4
.L_13:
        /*0040*/ 	.word	index@(gluon_tcgen05)
        /*0044*/ 	.word	0x00000000
.L_14:


//--------------------- .nv.info.gluon_tcgen05    --------------------------
	.section	.nv.info.gluon_tcgen05,"",@"SHT_CUDA_INFO"
	.sectionflags	@""
	.align	4


	//----- nvinfo : EIATTR_CUDA_API_VERSION
	.align		4
        /*0000*/ 	.byte	0x04, 0x37
        /*0002*/ 	.short	(.L_16 - .L_15)
.L_15:
        /*0004*/ 	.word	0x00000081


	//----- nvinfo : EIATTR_KPARAM_INFO
	.align		4
.L_16:
        /*0008*/ 	.byte	0x04, 0x17
        /*000a*/ 	.short	(.L_18 - .L_17)
.L_17:
        /*000c*/ 	.word	0x00000000
        /*0010*/ 	.short	0x000a
        /*0012*/ 	.short	0x0048
        /*0014*/ 	.byte	0x00, 0xf4, 0x21, 0x00


	//----- nvinfo : EIATTR_KPARAM_INFO
	.align		4
.L_18:
        /*0018*/ 	.byte	0x04, 0x17
        /*001a*/ 	.short	(.L_20 - .L_19)
.L_19:
        /*001c*/ 	.word	0x00000000
        /*0020*/ 	.short	0x0009
        /*0022*/ 	.short	0x0040
        /*0024*/ 	.byte	0x00, 0xf4, 0x21, 0x00


	//----- nvinfo : EIATTR_KPARAM_INFO
	.align		4
.L_20:
        /*0028*/ 	.byte	0x04, 0x17
        /*002a*/ 	.short	(.L_22 - .L_21)
.L_21:
        /*002c*/ 	.word	0x00000000
        /*0030*/ 	.short	0x0008
        /*0032*/ 	.short	0x0038
        /*0034*/ 	.byte	0x00, 0xf0, 0x21, 0x00


	//----- nvinfo : EIATTR_KPARAM_INFO
	.align		4
.L_22:
        /*0038*/ 	.byte	0x04, 0x17
        /*003a*/ 	.short	(.L_24 - .L_23)
.L_23:
        /*003c*/ 	.word	0x00000000
        /*0040*/ 	.short	0x0007
        /*0042*/ 	.short	0x0030
        /*0044*/ 	.byte	0x00, 0xf0, 0x21, 0x00


	//----- nvinfo : EIATTR_KPARAM_INFO
	.align		4
.L_24:
        /*0048*/ 	.byte	0x04, 0x17
        /*004a*/ 	.short	(.L_26 - .L_25)
.L_25:
        /*004c*/ 	.word	0x00000000
        /*0050*/ 	.short	0x0006
        /*0052*/ 	.short	0x0028
        /*0054*/ 	.byte	0x00, 0xf0, 0x21, 0x00


	//----- nvinfo : EIATTR_KPARAM_INFO
	.align		4
.L_26:
        /*0058*/ 	.byte	0x04, 0x17
        /*005a*/ 	.short	(.L_28 - .L_27)
.L_27:
        /*005c*/ 	.word	0x00000000
        /*0060*/ 	.short	0x0005
        /*0062*/ 	.short	0x0020
        /*0064*/ 	.byte	0x00, 0xf0, 0x11, 0x00


	//----- nvinfo : EIATTR_KPARAM_INFO
	.align		4
.L_28:
        /*0068*/ 	.byte	0x04, 0x17
        /*006a*/ 	.short	(.L_30 - .L_29)
.L_29:
        /*006c*/ 	.word	0x00000000
        /*0070*/ 	.short	0x0004
        /*0072*/ 	.short	0x001c
        /*0074*/ 	.byte	0x00, 0xf0, 0x11, 0x00


	//----- nvinfo : EIATTR_KPARAM_INFO
	.align		4
.L_30:
        /*0078*/ 	.byte	0x04, 0x17
        /*007a*/ 	.short	(.L_32 - .L_31)
.L_31:
        /*007c*/ 	.word	0x00000000
        /*0080*/ 	.short	0x0003
        /*0082*/ 	.short	0x0018
        /*0084*/ 	.byte	0x00, 0xf0, 0x11, 0x00


	//----- nvinfo : EIATTR_KPARAM_INFO
	.align		4
.L_32:
        /*0088*/ 	.byte	0x04, 0x17
        /*008a*/ 	.short	(.L_34 - .L_33)
.L_33:
        /*008c*/ 	.word	0x00000000
        /*0090*/ 	.short	0x0002
        /*0092*/ 	.short	0x0010
        /*0094*/ 	.byte	0x00, 0xf4, 0x21, 0x00


	//----- nvinfo : EIATTR_KPARAM_INFO
	.align		4
.L_34:
        /*0098*/ 	.byte	0x04, 0x17
        /*009a*/ 	.short	(.L_36 - .L_35)
.L_35:
        /*009c*/ 	.word	0x00000000
        /*00a0*/ 	.short	0x0001
        /*00a2*/ 	.short	0x0008
        /*00a4*/ 	.byte	0x00, 0xf4, 0x21, 0x00


	//----- nvinfo : EIATTR_KPARAM_INFO
	.align		4
.L_36:
        /*00a8*/ 	.byte	0x04, 0x17
        /*00aa*/ 	.short	(.L_38 - .L_37)
.L_37:
        /*00ac*/ 	.word	0x00000000
        /*00b0*/ 	.short	0x0000
        /*00b2*/ 	.short	0x0000
        /*00b4*/ 	.byte	0x00, 0xf4, 0x21, 0x00


	//----- nvinfo : EIATTR_AT_ENTRY_FRAGMENTS
	.align		4
.L_38:
        /*00b8*/ 	.byte	0x04, 0x4f
        /*00ba*/ 	.short	(.L_40 - .L_39)


	//   ....[0]....
.L_39:
        /*00bc*/ 	.word	0x00000004


	//----- nvinfo : EIATTR_RESERVED_SMEM_USED
	.align		4
.L_40:
        /*00c0*/ 	.byte	0x01, 0x41
	.zero		2


	//----- nvinfo : EIATTR_SPARSE_MMA_MASK
	.align		4
        /*00c4*/ 	.byte	0x03, 0x50
        /*00c6*/ 	.short	0x0000


	//----- nvinfo : EIATTR_TCGEN05_1CTA_USED
	.align		4
        /*00c8*/ 	.byte	0x01, 0x51
	.zero		2


	//----- nvinfo : EIATTR_MAXREG_COUNT
	.align		4
        /*00cc*/ 	.byte	0x03, 0x1b
        /*00ce*/ 	.short	0x00ff


	//----- nvinfo : EIATTR_NUM_BARRIERS
	.align		4
        /*00d0*/ 	.byte	0x02, 0x4c
        /*00d2*/ 	.byte	0x01
	.zero		1


	//----- nvinfo : EIATTR_INT_WARP_WIDE_INSTR_OFFSETS
	.align		4
        /*00d4*/ 	.byte	0x04, 0x31
        /*00d6*/ 	.short	(.L_42 - .L_41)


	//   ....[0]....
.L_41:
        /*00d8*/ 	.word	0x00001620


	//   ....[1]....
        /*00dc*/ 	.word	0x00001640


	//   ....[2]....
        /*00e0*/ 	.word	0x000016c0


	//   ....[3]....
        /*00e4*/ 	.word	0x000019a0


	//   ....[4]....
        /*00e8*/ 	.word	0x000019b0


	//   ....[5]....
        /*00ec*/ 	.word	0x000019c0


	//   ....[6]....
        /*00f0*/ 	.word	0x000019d0


	//   ....[7]....
        /*00f4*/ 	.word	0x00001c70


	//   ....[8]....
        /*00f8*/ 	.word	0x00001c80


	//   ....[9]....
        /*00fc*/ 	.word	0x00001df0


	//   ....[10]....
        /*0100*/ 	.word	0x00001e40


	//   ....[11]....
        /*0104*/ 	.word	0x00001e50


	//   ....[12]....
        /*0108*/ 	.word	0x00001e80


	//   ....[13]....
        /*010c*/ 	.word	0x00002090


	//   ....[14]....
        /*0110*/ 	.word	0x000020a0


	//   ....[15]....
        /*0114*/ 	.word	0x00002410


	//   ....[16]....
        /*0118*/ 	.word	0x00002420


	//   ....[17]....
        /*011c*/ 	.word	0x000026d0


	//   ....[18]....
        /*0120*/ 	.word	0x00002720


	//----- nvinfo : EIATTR_COOP_GROUP_MASK_REGIDS
	.align		4
.L_42:
        /*0124*/ 	.byte	0x04, 0x29
        /*0126*/ 	.short	(.L_44 - .L_43)


	//   ....[0]....
.L_43:
        /*0128*/ 	.word	0xffffffff


	//   ....[1]....
        /*012c*/ 	.word	0xffffffff


	//   ....[2]....
        /*0130*/ 	.word	0xffffffff


	//   ....[3]....
        /*0134*/ 	.word	0xffffffff


	//   ....[4]....
        /*0138*/ 	.word	0xffffffff


	//   ....[5]....
        /*013c*/ 	.word	0xffffffff


	//   ....[6]....
        /*0140*/ 	.word	0xffffffff


	//   ....[7]....
        /*0144*/ 	.word	0xffffffff


	//   ....[8]....
        /*0148*/ 	.word	0xffffffff


	//   ....[9]....
        /*014c*/ 	.word	0xffffffff


	//----- nvinfo : EIATTR_COOP_GROUP_INSTR_OFFSETS
	.align		4
.L_44:
        /*0150*/ 	.byte	0x04, 0x28
        /*0152*/ 	.short	(.L_46 - .L_45)


	//   ....[0]....
.L_45:
        /*0154*/ 	.word	0x00000050


	//   ....[1]....
        /*0158*/ 	.word	0x00000310


	//   ....[2]....
        /*015c*/ 	.word	0x000004f0


	//   ....[3]....
        /*0160*/ 	.word	0x000009a0


	//   ....[4]....
        /*0164*/ 	.word	0x00000ae0


	//   ....[5]....
        /*0168*/ 	.word	0x00000f50


	//   ....[6]....
        /*016c*/ 	.word	0x00001090


	//   ....[7]....
        /*0170*/ 	.word	0x000014e0


	//   ....[8]....
        /*0174*/ 	.word	0x00002560


	//   ....[9]....
        /*0178*/ 	.word	0x000027d0


	//----- nvinfo : EIATTR_VRC_CTA_INIT_COUNT
	.align		4
.L_46:
        /*017c*/ 	.byte	0x02, 0x4a
        /*017e*/ 	.byte	0x80
	.zero		1


	//----- nvinfo : EIATTR_MBARRIER_INSTR_OFFSETS
	.align		4
        /*0180*/ 	.byte	0x04, 0x39
        /*0182*/ 	.short	(.L_48 - .L_47)


	//   ....[0]....
.L_47:
        /*0184*/ 	.word	0x000016e0
        /*0188*/ 	.word	0x000000ff
        /*018c*/ 	.word	0x00006000
        /*0190*/ 	.short	0x0100
        /*0192*/ 	.byte	0x08
	.zero		1


	//   ....[1]....
        /*0194*/ 	.word	0x000016f0
        /*0198*/ 	.word	0x000000ff
        /*019c*/ 	.word	0x00006020
        /*01a0*/ 	.short	0x0100
        /*01a2*/ 	.byte	0x08
	.zero		1


	//   ....[2]....
        /*01a4*/ 	.word	0x000017a0
        /*01a8*/ 	.word	0x000000ff
        /*01ac*/ 	.word	0x00006008
        /*01b0*/ 	.short	0x0100
        /*01b2*/ 	.byte	0x08
	.zero		1


	//   ....[3]....
        /*01b4*/ 	.word	0x000017b0
        /*01b8*/ 	.word	0x000000ff
        /*01bc*/ 	.word	0x00006028
        /*01c0*/ 	.short	0x0100
        /*01c2*/ 	.byte	0x08
	.zero		1


	//   ....[4]....
        /*01c4*/ 	.word	0x000018c0
        /*01c8*/ 	.word	0x000000ff
        /*01cc*/ 	.word	0x00006010
        /*01d0*/ 	.short	0x0100
        /*01d2*/ 	.byte	0x08
	.zero		1


	//   ....[5]....
        /*01d4*/ 	.word	0x000018d0
        /*01d8*/ 	.word	0x000000ff
        /*01dc*/ 	.word	0x00006030
        /*01e0*/ 	.short	0x0100
        /*01e2*/ 	.byte	0x08
	.zero		1


	//   ....[6]....
        /*01e4*/ 	.word	0x00001ab0
        /*01e8*/ 	.word	0x000000ff
        /*01ec*/ 	.word	0x00006000
        /*01f0*/ 	.short	0x010a
        /*01f2*/ 	.byte	0x08
	.zero		1


	//   ....[7]....
        /*01f4*/ 	.word	0x00001cd0
        /*01f8*/ 	.word	0x000000ff
        /*01fc*/ 	.word	0x00006020
        /*0200*/ 	.short	0x010a
        /*0202*/ 	.byte	0x08
	.zero		1


	//   ....[8]....
        /*0204*/ 	.word	0x00001ef0
        /*0208*/ 	.word	0x000000ff
        /*020c*/ 	.word	0x00006000
        /*0210*/ 	.short	0x010a
        /*0212*/ 	.byte	0x1c
	.zero		1


	//   ....[9]....
        /*0214*/ 	.word	0x000020e0
        /*0218*/ 	.word	0x000000ff
        /*021c*/ 	.word	0x00006020
        /*0220*/ 	.short	0x010a
        /*0222*/ 	.byte	0x1c
	.zero		1


	//   ....[10]....
        /*0224*/ 	.word	0x000021b0
        /*0228*/ 	.word	0x000000ff
        /*022c*/ 	.word	0x00006000
        /*0230*/ 	.short	0x0108
        /*0232*/ 	.byte	0x08
	.zero		1


	//   ....[11]....
        /*0234*/ 	.word	0x000021c0
        /*0238*/ 	.word	0x000000ff
        /*023c*/ 	.word	0x00006020
        /*0240*/ 	.short	0x0108
        /*0242*/ 	.byte	0x08
	.zero		1


	//   ....[12]....
        /*0244*/ 	.word	0x00002210
        /*0248*/ 	.word	0x000000ff
        /*024c*/ 	.word	0x00006008
        /*0250*/ 	.short	0x0108
        /*0252*/ 	.byte	0x08
	.zero		1


	//   ....[13]....
        /*0254*/ 	.word	0x00002220
        /*0258*/ 	.word	0x000000ff
        /*025c*/ 	.word	0x00006028
        /*0260*/ 	.short	0x0108
        /*0262*/ 	.byte	0x08
	.zero		1


	//   ....[14]....
        /*0264*/ 	.word	0x00002270
        /*0268*/ 	.word	0x000000ff
        /*026c*/ 	.word	0x00006010
        /*0270*/ 	.short	0x0108
        /*0272*/ 	.byte	0x08
	.zero		1


	//   ....[15]....
        /*0274*/ 	.word	0x00002280
        /*0278*/ 	.word	0x000000ff
        /*027c*/ 	.word	0x00006030
        /*0280*/ 	.short	0x0108
        /*0282*/ 	.byte	0x08
	.zero		1


	//   ....[16]....
        /*0284*/ 	.word	0x000027f0
        /*0288*/ 	.word	0x000000ff
        /*028c*/ 	.word	0x00006000
        /*0290*/ 	.short	0x010a
        /*0292*/ 	.byte	0x08
	.zero		1


	//   ....[17]....
        /*0294*/ 	.word	0x00002820
        /*0298*/ 	.word	0x000000ff
        /*029c*/ 	.word	0x00006020
        /*02a0*/ 	.short	0x010a
        /*02a2*/ 	.byte	0x08
	.zero		1


	//   ....[18]....
        /*02a4*/ 	.word	0x00002850
        /*02a8*/ 	.word	0x000000ff
        /*02ac*/ 	.word	0x00006000
        /*02b0*/ 	.short	0x010a
        /*02b2*/ 	.byte	0x1c
	.zero		1


	//   ....[19]....
        /*02b4*/ 	.word	0x00002880
        /*02b8*/ 	.word	0x000000ff
        /*02bc*/ 	.word	0x00006020
        /*02c0*/ 	.short	0x010a
        /*02c2*/ 	.byte	0x1c
	.zero		1


	//----- nvinfo : EIATTR_NUM_MBARRIERS
	.align		4
.L_48:
        /*02c4*/ 	.byte	0x03, 0x38
        /*02c6*/ 	.short	0x0006


	//----- nvinfo : EIATTR_EXIT_INSTR_OFFSETS
	.align		4
        /*02c8*/ 	.byte	0x04, 0x1c
        /*02ca*/ 	.short	(.L_50 - .L_49)


	//   ....[0]....
.L_49:
        /*02cc*/ 	.word	0x000027e0


	//----- nvinfo : EIATTR_REQNTID
	.align		4
.L_50:
        /*02d0*/ 	.byte	0x04, 0x10
        /*02d2*/ 	.short	(.L_52 - .L_51)
.L_51:
        /*02d4*/ 	.word	0x00000100
        /*02d8*/ 	.word	0x00000001
        /*02dc*/ 	.word	0x00000001


	//----- nvinfo : EIATTR_CRS_STACK_SIZE
	.align		4
.L_52:
        /*02e0*/ 	.byte	0x04, 0x1e
        /*02e2*/ 	.short	(.L_54 - .L_53)
.L_53:
        /*02e4*/ 	.word	0x00000000


	//----- nvinfo : EIATTR_CBANK_PARAM_SIZE
	.align		4
.L_54:
        /*02e8*/ 	.byte	0x03, 0x19
        /*02ea*/ 	.short	0x0050


	//----- nvinfo : EIATTR_PARAM_CBANK
	.align		4
        /*02ec*/ 	.byte	0x04, 0x0a
        /*02ee*/ 	.short	(.L_56 - .L_55)
	.align		4
.L_55:
        /*02f0*/ 	.word	index@(.nv.constant0.gluon_tcgen05)
        /*02f4*/ 	.short	0x0380
        /*02f6*/ 	.short	0x0050


	//----- nvinfo : EIATTR_SW_WAR
	.align		4
.L_56:
        /*02f8*/ 	.byte	0x04, 0x36
        /*02fa*/ 	.short	(.L_58 - .L_57)
.L_57:
        /*02fc*/ 	.word	0x00000008
.L_58:


//--------------------- .nv.compat                --------------------------
	.section	.nv.compat,"",@"SHT_CUDA_COMPAT_INFO"
	.align	4
        /*0000*/ 	.byte	0x02, 0x02, 0x02, 0x00, 0x02, 0x05, 0x05, 0x00, 0x02, 0x03, 0x03, 0x00, 0x02, 0x06, 0x01, 0x00


//--------------------- .nv.callgraph             --------------------------
	.section	.nv.callgraph,"",@"SHT_CUDA_CALLGRAPH"
	.align	4
	.sectionentsize	8
	.align		4
        /*0000*/ 	.word	0x00000000
	.align		4
        /*0004*/ 	.word	0xffffffff
	.align		4
        /*0008*/ 	.word	0x00000000
	.align		4
        /*000c*/ 	.word	0xfffffffe
	.align		4
        /*0010*/ 	.word	0x00000000
	.align		4
        /*0014*/ 	.word	0xfffffffd
	.align		4
        /*0018*/ 	.word	0x00000000
	.align		4
        /*001c*/ 	.word	0xfffffffc


//--------------------- .text.gluon_tcgen05       --------------------------
	.section	.text.gluon_tcgen05,"ax",@progbits
	.align	128
        .global         gluon_tcgen05
        .type           gluon_tcgen05,@function
        .size           gluon_tcgen05,(.L_x_81 - gluon_tcgen05)
        .other          gluon_tcgen05,@"STO_CUDA_ENTRY STV_DEFAULT"
gluon_tcgen05:
.text.gluon_tcgen05:
[----:B------:R-:W1:Y:S01]  /*0000*/  LDC R1, c[0x0][0x37c] ;  /* 0x0000df00ff017b82 */ /* 0x000e620000000800 */
[----:B------:R-:W2:Y:S02]  /*0010*/  S2R R0, SR_TID.X ;  /* 0x0000000000007919 */ /* 0x000ea40000002100 */
[----:B--2---:R-:W-:-:S13]  /*0020*/  ISETP.GE.U32.AND P2, PT, R0, 0x20, PT ;  /* 0x000000200000780c */ /* 0x004fda0003f46070 */
[----:B------:R-:W-:Y:S05]  /*0030*/  @P2 BRA `(.L_x_0) ;  /* 0x0000000000b82947 */ /* 0x000fea0003800000 */
[----:B------:R-:W2:Y:S01]  /*0040*/  S2UR UR6, SR_CgaCtaId ;  /* 0x00000000000679c3 */ /* 0x000ea20000008800 */
[----:B------:R-:W-:Y:S01]  /*0050*/  NOP ;  /* 0x0000000000007918 */ /* 0x000fe20000000000 */
[----:B------:R-:W-:Y:S02]  /*0060*/  UMOV UR4, 0x40 ;  /* 0x0000004000047882 */ /* 0x000fe40000000000 */
[----:B--2---:R-:W-:-:S09]  /*0070*/  ULEA UR4, UR6, UR4, 0x18 ;  /* 0x0000000406047291 */ /* 0x004fd2000f8ec0ff */
[----:B------:R-:W2:Y:S01]  /*0080*/  LDS.U8 R2, [UR4] ;  /* 0x00000004ff027984 */ /* 0x000ea20008000000 */
[----:B------:R-:W-:Y:S02]  /*0090*/  UMOV UR4, 0x400 ;  /* 0x0000040000047882 */ /* 0x000fe40000000000 */
[----:B------:R-:W-:Y:S01]  /*00a0*/  ULEA UR4, UR6, UR4, 0x18 ;  /* 0x0000000406047291 */ /* 0x000fe2000f8ec0ff */
[----:B--2---:R-:W-:-:S13]  /*00b0*/  ISETP.NE.AND P0, PT, R2, RZ, PT ;  /* 0x000000ff0200720c */ /* 0x004fda0003f05270 */
[----:B------:R-:W-:Y:S05]  /*00c0*/  @P0 BRA `(.L_x_1) ;  /* 0x00000000007c0947 */ /* 0x000fea0003800000 */
[----:B------:R-:W-:-:S13]  /*00d0*/  ELECT P0, URZ, PT ;  /* 0x0000000000ff782f */ /* 0x000fda0003800000 */
[----:B------:R-:W-:Y:S05]  /*00e0*/  @!P0 BRA `(.L_x_2) ;  /* 0x0000000000848947 */ /* 0x000fea0003800000 */
[----:B------:R-:W-:Y:S01]  /*00f0*/  UMOV UR5, 0x2 ;  /* 0x0000000200057882 */ /* 0x000fe20000000000 */
[----:B------:R-:W-:Y:S02]  /*0100*/  IMAD.MOV.U32 R5, RZ, RZ, 0x1 ;  /* 0x00000001ff057424 */ /* 0x000fe400078e00ff */
[----:B------:R-:W-:Y:S02]  /*0110*/  IMAD.MOV.U32 R3, RZ, RZ, 0x3 ;  /* 0x00000003ff037424 */ /* 0x000fe400078e00ff */
[----:B------:R-:W-:Y:S04]  /*0120*/  DEPBAR.LE SB2, 0x36 ;  /* 0x0000ad800000791a */ /* 0x000fe80000000000 */
[----:B------:R-:W2:Y:S02]  /*0130*/  UTCATOMSWS.FIND_AND_SET.ALIGN UP0, UR5, UR5 ;  /* 0x00000005000575e3 */ /* 0x000ea40008000800 */
[----:B--2---:R-:W-:-:S04]  /*0140*/  PLOP3.LUT P0, PT, PT, PT, UP0, 0x80, 0x8 ;  /* 0x000000000008781c */ /* 0x004fc80003f0f008 */
[----:B------:R-:W-:-:S04]  /*0150*/  SEL R2, RZ, 0xffffffff, !P0 ;  /* 0xffffffffff027807 */ /* 0x000fc80004000000 */
[----:B------:R-:W-:Y:S01]  /*0160*/  ISETP.NE.AND P0, PT, R2, RZ, PT ;  /* 0x000000ff0200720c */ /* 0x000fe20003f05270 */
[----:B------:R-:W-:-:S12]  /*0170*/  IMAD.U32 R2, RZ, RZ, UR5 ;  /* 0x00000005ff027e24 */ /* 0x000fd8000f8e00ff */
[----:B------:R-:W-:Y:S05]  /*0180*/  @P0 BRA `(.L_x_3) ;  /* 0x0000000000240947 */ /* 0x000fea0003800000 */
.L_x_4:
[----:B------:R-:W-:Y:S05]  /*0190*/  NANOSLEEP 0x64 ;  /* 0x000000640000795d */ /* 0x000fea0003800000 */
[----:B------:R-:W-:-:S05]  /*01a0*/  UMOV UR5, 0x2 ;  /* 0x0000000200057882 */ /* 0x000fca0000000000 */
[----:B------:R-:W-:Y:S04]  /*01b0*/  DEPBAR.LE SB2, 0x36 ;  /* 0x0000ad800000791a */ /* 0x000fe80000000000 */
[----:B------:R-:W2:Y:S02]  /*01c0*/  UTCATOMSWS.FIND_AND_SET.ALIGN UP0, UR5, UR5 ;  /* 0x00000005000575e3 */ /* 0x000ea40008000800 */
[----:B--2---:R-:W-:-:S04]  /*01d0*/  PLOP3.LUT P0, PT, PT, PT, UP0, 0x80, 0x8 ;  /* 0x000000000008781c */ /* 0x004fc80003f0f008 */
[----:B------:R-:W-:-:S04]  /*01e0*/  SEL R2, RZ, 0xffffffff, !P0 ;  /* 0xffffffffff027807 */ /* 0x000fc80004000000 */
[----:B------:R-:W-:Y:S01]  /*01f0*/  ISETP.NE.AND P0, PT, R2, RZ, PT ;  /* 0x000000ff0200720c */ /* 0x000fe20003f05270 */
[----:B------:R-:W-:-:S12]  /*0200*/  IMAD.U32 R2, RZ, RZ, UR5 ;  /* 0x00000005ff027e24 */ /* 0x000fd8000f8e00ff */
[----:B------:R-:W-:Y:S05]  /*0210*/  @!P0 BRA `(.L_x_4) ;  /* 0xfffffffc00dc8947 */ /* 0x000fea000383ffff */
.L_x_3:
[C---:B------:R-:W-:Y:S01]  /*0220*/  VIADD R4, R2.reuse, 0x10 ;  /* 0x0000001002047836 */ /* 0x040fe20000000000 */
[----:B------:R-:W-:Y:S01]  /*0230*/  UMOV UR5, 0x50 ;  /* 0x0000005000057882 */ /* 0x000fe20000000000 */
[----:B------:R-:W-:Y:S01]  /*0240*/  SHF.L.U32 R3, R3, R2, RZ ;  /* 0x0000000203037219 */ /* 0x000fe200000006ff */
[----:B------:R-:W-:Y:S01]  /*0250*/  ULEA UR5, UR6, UR5, 0x18 ;  /* 0x0000000506057291 */ /* 0x000fe2000f8ec0ff */
[----:B------:R-:W-:Y:S01]  /*0260*/  IMAD.SHL.U32 R2, R2, 0x20, RZ ;  /* 0x0000002002027824 */ /* 0x000fe200078e00ff */
[----:B------:R-:W-:-:S04]  /*0270*/  SHF.L.U32 R4, R5, R4, RZ ;  /* 0x0000000405047219 */ /* 0x000fc800000006ff */
[----:B------:R-:W-:-:S05]  /*0280*/  LOP3.LUT R3, R4, R3, RZ, 0xfc, !PT ;  /* 0x0000000304037212 */ /* 0x000fca00078efcff */
[----:B------:R2:W-:Y:S04]  /*0290*/  ATOMS.OR RZ, [UR5], R3 ;  /* 0x00000003ffff798c */ /* 0x0005e8000b000005 */
[----:B------:R2:W-:Y:S01]  /*02a0*/  STS [UR4], R2 ;  /* 0x00000002ff007988 */ /* 0x0005e20008000804 */
[----:B------:R-:W-:Y:S05]  /*02b0*/  BRA `(.L_x_2) ;  /* 0x0000000000107947 */ /* 0x000fea0003800000 */
.L_x_1:
[----:B------:R-:W-:Y:S01]  /*02c0*/  IMAD.MOV.U32 R3, RZ, RZ, -0x1 ;  /* 0xffffffffff037424 */ /* 0x000fe200078e00ff */
[----:B------:R-:W-:-:S04]  /*02d0*/  MOV R2, 0x300 ;  /* 0x0000030000027802 */ /* 0x000fc80000000f00 */
[----:B------:R2:W-:Y:S03]  /*02e0*/  STS [UR4], R3 ;  /* 0x00000003ff007988 */ /* 0x0005e60008000804 */
[----:B-12---:R-:W-:Y:S05]  /*02f0*/  CALL.REL.NOINC `($__internal_1_$__cuda_sm10x_tcgen05_guardrail_trap_phase_invalid_during_alloc) ;  /* 0x0000002400787944 */ /* 0x006fea0003c00000 */
.L_x_2:
[----:B------:R-:W-:Y:S05]  /*0300*/  WARPSYNC.ALL ;  /* 0x0000000000007948 */ /* 0x000fea0003800000 */
[----:B------:R-:W-:Y:S01]  /*0310*/  NOP ;  /* 0x0000000000007918 */ /* 0x000fe20000000000 */
.L_x_0:
[----:B------:R-:W3:Y:S08]  /*0320*/  S2UR UR4, SR_CgaCtaId ;  /* 0x00000000000479c3 */ /* 0x000ef00000008800 */
[----:B------:R-:W-:Y:S01]  /*0330*/  BAR.SYNC.DEFER_BLOCKING 0x0 ;  /* 0x0000000000007b1d */ /* 0x000fe20000010000 */
[----:B------:R-:W-:-:S05]  /*0340*/  LOP3.LUT R20, R0, 0xff, RZ, 0xc0, !PT ;  /* 0x000000ff00147812 */ /* 0x000fca00078ec0ff */
[----:B------:R-:W-:Y:S02]  /*0350*/  UMOV UR8, 0x400 ;  /* 0x0000040000087882 */ /* 0x000fe40000000000 */
[----:B------:R-:W4:Y:S08]  /*0360*/  LDC R8, c[0x0][0x3a0] ;  /* 0x0000e800ff087b82 */ /* 0x000f300000000800 */
[----:B------:R-:W5:Y:S01]  /*0370*/  S2UR UR9, SR_CTAID.Y ;  /* 0x00000000000979c3 */ /* 0x000f620000002600 */
[----:B---3--:R-:W-:-:S09]  /*0380*/  ULEA UR8, UR4, UR8, 0x18 ;  /* 0x0000000804087291 */ /* 0x008fd2000f8ec0ff */
[----:B------:R-:W3:Y:S01]  /*0390*/  LDS R4, [UR8] ;  /* 0x00000008ff047984 */ /* 0x000ee20008000800 */
[----:B------:R-:W-:Y:S06]  /*03a0*/  BAR.SYNC.DEFER_BLOCKING 0x0 ;  /* 0x0000000000007b1d */ /* 0x000fec0000010000 */
[----:B------:R-:W-:Y:S05]  /*03b0*/  @P2 BRA `(.L_x_5) ;  /* 0x0000000000182947 */ /* 0x000fea0003800000 */
[----:B------:R-:W-:Y:S01]  /*03c0*/  ELECT P0, URZ, PT ;  /* 0x0000000000ff782f */ /* 0x000fe20003800000 */
[----:B--2---:R-:W-:Y:S01]  /*03d0*/  IMAD.MOV.U32 R2, RZ, RZ, 0x1 ;  /* 0x00000001ff027424 */ /* 0x004fe200078e00ff */
[----:B------:R-:W-:Y:S01]  /*03e0*/  UMOV UR5, 0x40 ;  /* 0x0000004000057882 */ /* 0x000fe20000000000 */
[----:B------:R-:W-:Y:S01]  /*03f0*/  UVIRTCOUNT.DEALLOC.SMPOOL 0x80 ;  /* 0x000000800000784c */ /* 0x000fe20000000000 */
[----:B------:R-:W-:-:S09]  /*0400*/  ULEA UR5, UR4, UR5, 0x18 ;  /* 0x0000000504057291 */ /* 0x000fd2000f8ec0ff */
[----:B------:R2:W-:Y:S03]  /*0410*/  @P0 STS.U8 [UR5], R2 ;  /* 0x00000002ff000988 */ /* 0x0005e60008000005 */
.L_x_5:
[----:B------:R-:W2:Y:S01]  /*0420*/  S2UR UR4, SR_CTAID.Z ;  /* 0x00000000000479c3 */ /* 0x000ea20000002700 */
[----:B------:R-:W5:Y:S01]  /*0430*/  LDCU UR5, c[0x0][0x370] ;  /* 0x00006e00ff0577ac */ /* 0x000f620008000800 */
[----:B------:R-:W-:Y:S01]  /*0440*/  ISETP.GE.U32.AND P0, PT, R20, 0x20, PT ;  /* 0x000000201400780c */ /* 0x000fe20003f06070 */
[----:B----4-:R-:W-:Y:S01]  /*0450*/  VIADD R5, R8, 0xffffffff ;  /* 0xffffffff08057836 */ /* 0x010fe20000000000 */
[C---:B------:R-:W-:Y:S01]  /*0460*/  ISETP.NE.U32.AND P3, PT, R20.reuse, RZ, PT ;  /* 0x000000ff1400720c */ /* 0x040fe20003f65070 */
[----:B------:R-:W2:Y:S02]  /*0470*/  LDCU UR6, c[0x0][0x374] ;  /* 0x00006e80ff0677ac */ /* 0x000ea40008000800 */
[----:B--2---:R-:W-:Y:S01]  /*0480*/  LEA R2, R20, UR8, 0x2 ;  /* 0x0000000814027c11 */ /* 0x004fe2000f8e10ff */
[----:B------:R-:W-:Y:S01]  /*0490*/  BSSY.RECONVERGENT B0, `(.L_x_6) ;  /* 0x0000015000007945 */ /* 0x000fe20003800200 */
[----:B------:R-:W5:Y:S01]  /*04a0*/  S2UR UR7, SR_CTAID.X ;  /* 0x00000000000779c3 */ /* 0x000f620000002500 */
[----:B------:R-:W2:Y:S01]  /*04b0*/  LDCU.64 UR20, c[0x0][0x3c0] ;  /* 0x00007800ff1477ac */ /* 0x000ea20008000a00 */
[----:B---3--:R-:W-:-:S04]  /*04c0*/  R2UR UR23, R4 ;  /* 0x00000000041772ca */ /* 0x008fc800000e0000 */
[----:B------:R3:W-:Y:S02]  /*04d0*/  @!P0 STS [R2], RZ ;  /* 0x000000ff02008388 */ /* 0x0007e40000000800 */
[----:B------:R-:W4:Y:S01]  /*04e0*/  LDC R3, c[0x0][0x398] ;  /* 0x0000e600ff037b82 */ /* 0x000f220000000800 */
[----:B------:R-:W-:Y:S01]  /*04f0*/  NOP ;  /* 0x0000000000007918 */ /* 0x000fe20000000000 */
[----:B------:R3:W-:Y:S01]  /*0500*/  @!P3 STS [UR8+0x20], R5 ;  /* 0x00002005ff00b988 */ /* 0x0007e20008000808 */
[----:B-----5:R-:W-:-:S04]  /*0510*/  UIMAD UR4, UR4, UR6, UR9 ;  /* 0x00000006040472a4 */ /* 0x020fc8000f8e0209 */
[----:B------:R-:W-:-:S04]  /*0520*/  UIMAD UR4, UR4, UR5, UR7 ;  /* 0x00000005040472a4 */ /* 0x000fc8000f8e0207 */
[----:B------:R-:W-:-:S04]  /*0530*/  UIMAD UR4, UR4, 0x180, URZ ;  /* 0x00000180040478a4 */ /* 0x000fc8000f8e02ff */
[----:B--2---:R-:W-:Y:S01]  /*0540*/  UIADD3 UR24, UP0, UPT, UR4, UR20, URZ ;  /* 0x0000001404187290 */ /* 0x004fe2000ff1e0ff */
[----:B----4-:R-:W-:-:S03]  /*0550*/  VIADD R3, R3, 0xffffffff ;  /* 0xffffffff03037836 */ /* 0x010fc60000000000 */
[----:B------:R-:W-:Y:S01]  /*0560*/  ULEA.HI.X.SX32 UR25, UR4, UR21, 0x1, UP0 ;  /* 0x0000001504197291 */ /* 0x000fe200080f0eff */
[----:B---3--:R-:W-:Y:S11]  /*0570*/  @P3 BRA `(.L_x_7) ;  /* 0x0000000000183947 */ /* 0x008ff60003800000 */
[----:B------:R-:W2:Y:S01]  /*0580*/  LDS R4, [UR8+0x8] ;  /* 0x00000808ff047984 */ /* 0x000ea20008000800 */
[----:B------:R-:W3:Y:S01]  /*0590*/  LDC.64 R10, c[0x0][0x380] ;  /* 0x0000e000ff0a7b82 */ /* 0x000ee20000000a00 */
[----:B------:R-:W-:Y:S02]  /*05a0*/  IMAD.MOV.U32 R7, RZ, RZ, 0x70 ;  /* 0x00000070ff077424 */ /* 0x000fe400078e00ff */
[----:B---3--:R3:W-:Y:S03]  /*05b0*/  STS.64 [UR8], R10 ;  /* 0x0000000aff007988 */ /* 0x0087e60008000a08 */
[----:B--2---:R-:W-:-:S05]  /*05c0*/  LOP3.LUT R4, R4, 0x10, R7, 0xd8, !PT ;  /* 0x0000001004047812 */ /* 0x004fca00078ed807 */
[----:B------:R3:W-:Y:S02]  /*05d0*/  STS [UR8+0x8], R4 ;  /* 0x00000804ff007988 */ /* 0x0007e40008000808 */
.L_x_7:
[----:B------:R-:W-:Y:S05]  /*05e0*/  BSYNC.RECONVERGENT B0 ;  /* 0x0000000000007941 */ /* 0x000fea0003800200 */
.L_x_6:
[----:B------:R-:W-:Y:S04]  /*05f0*/  BSSY.RECONVERGENT B0, `(.L_x_8) ;  /* 0x000000a000007945 */ /* 0x000fe80003800200 */
[----:B------:R-:W-:Y:S05]  /*0600*/  @P3 BRA `(.L_x_9) ;  /* 0x0000000000203947 */ /* 0x000fea0003800000 */
[----:B---3--:R-:W2:Y:S01]  /*0610*/  LDS R4, [UR8+0x34] ;  /* 0x00003408ff047984 */ /* 0x008ea20008000800 */
[----:B------:R-:W-:Y:S02]  /*0620*/  IMAD.MOV.U32 R7, RZ, RZ, 0x3f000000 ;  /* 0x3f000000ff077424 */ /* 0x000fe400078e00ff */
[----:B------:R-:W-:Y:S01]  /*0630*/  @!P3 IMAD.MOV.U32 R6, RZ, RZ, 0x3f ;  /* 0x0000003fff06b424 */ /* 0x000fe200078e00ff */
[----:B------:R-:W3:Y:S02]  /*0640*/  @!P3 LDS R9, [UR8+0x38] ;  /* 0x00003808ff09b984 */ /* 0x000ee40008000800 */
[----:B--2---:R-:W-:Y:S02]  /*0650*/  LOP3.LUT R4, R4, 0xff000000, R7, 0xb8, !PT ;  /* 0xff00000004047812 */ /* 0x004fe400078eb807 */
[----:B---3--:R-:W-:-:S03]  /*0660*/  @!P3 LOP3.LUT R6, R9, 0xff, R6, 0xb8, !PT ;  /* 0x000000ff0906b812 */ /* 0x008fc600078eb806 */
[----:B------:R2:W-:Y:S04]  /*0670*/  STS [UR8+0x34], R4 ;  /* 0x00003404ff007988 */ /* 0x0005e80008000808 */
[----:B------:R2:W-:Y:S02]  /*0680*/  @!P3 STS [UR8+0x38], R6 ;  /* 0x00003806ff00b988 */ /* 0x0005e40008000808 */
.L_x_9:
[----:B------:R-:W-:Y:S05]  /*0690*/  BSYNC.RECONVERGENT B0 ;  /* 0x0000000000007941 */ /* 0x000fea0003800200 */
.L_x_8:
[----:B------:R-:W-:Y:S04]  /*06a0*/  BSSY.RECONVERGENT B0, `(.L_x_10) ;  /* 0x000000a000007945 */ /* 0x000fe80003800200 */
[----:B------:R-:W-:Y:S05]  /*06b0*/  @P3 BRA `(.L_x_11) ;  /* 0x0000000000203947 */ /* 0x000fea0003800000 */
[----:B--23--:R-:W2:Y:S01]  /*06c0*/  LDS R4, [UR8+0x1c] ;  /* 0x00001c08ff047984 */ /* 0x00cea20008000800 */
[----:B------:R-:W3:Y:S03]  /*06d0*/  LDC.64 R10, c[0x0][0x3a8] ;  /* 0x0000ea00ff0a7b82 */ /* 0x000ee60000000a00 */
[----:B------:R4:W-:Y:S01]  /*06e0*/  STS [UR8+0x24], R3 ;  /* 0x00002403ff007988 */ /* 0x0009e20008000808 */
[--C-:B---3--:R-:W-:Y:S02]  /*06f0*/  SHF.R.U32.HI R7, RZ, 0x4, R11.reuse ;  /* 0x00000004ff077819 */ /* 0x108fe4000001160b */
[----:B------:R-:W-:-:S05]  /*0700*/  SHF.R.U64 R6, R10, 0x4, R11 ;  /* 0x000000040a067819 */ /* 0x000fca000000120b */
[----:B------:R4:W-:Y:S01]  /*0710*/  STS [UR8+0xc], R6 ;  /* 0x00000c06ff007988 */ /* 0x0009e20008000808 */
[----:B--2---:R-:W-:-:S05]  /*0720*/  LOP3.LUT R4, R4, 0xf, R7, 0xb8, !PT ;  /* 0x0000000f04047812 */ /* 0x004fca00078eb807 */
[----:B------:R4:W-:Y:S02]  /*0730*/  STS [UR8+0x1c], R4 ;  /* 0x00001c04ff007988 */ /* 0x0009e40008000808 */
.L_x_11:
[----:B------:R-:W-:Y:S05]  /*0740*/  BSYNC.RECONVERGENT B0 ;  /* 0x0000000000007941 */ /* 0x000fea0003800200 */
.L_x_10:
[----:B------:R-:W-:Y:S04]  /*0750*/  BSSY.RECONVERGENT B1, `(.L_x_12) ;  /* 0x000001d000017945 */ /* 0x000fe80003800200 */
[----:B------:R-:W-:Y:S04]  /*0760*/  BSSY.RELIABLE B0, `(.L_x_13) ;  /* 0x0000018000007945 */ /* 0x000fe80003800100 */
[----:B------:R-:W-:Y:S05]  /*0770*/  @P3 BRA `(.L_x_14) ;  /* 0x00000000001c3947 */ /* 0x000fea0003800000 */
[----:B--234-:R-:W2:Y:S02]  /*0780*/  LDS R4, [UR8+0x34] ;  /* 0x00003408ff047984 */ /* 0x01cea40008000800 */
[----:B--2---:R-:W-:-:S05]  /*0790*/  LOP3.LUT R4, R4, 0x7, RZ, 0xb8, !PT ;  /* 0x0000000704047812 */ /* 0x004fca00078eb8ff */
[----:B------:R2:W-:Y:S01]  /*07a0*/  STS [UR8+0x34], R4 ;  /* 0x00003404ff007988 */ /* 0x0005e20008000808 */
[----:B------:R-:W-:Y:S05]  /*07b0*/  @P3 BRA `(.L_x_15) ;  /* 0x00000000001c3947 */ /* 0x000fea0003800000 */
[----:B--2---:R-:W2:Y:S02]  /*07c0*/  LDS R4, [UR8+0x34] ;  /* 0x00003408ff047984 */ /* 0x004ea40008000800 */
[----:B--2---:R-:W-:-:S05]  /*07d0*/  LOP3.LUT R4, R4, 0x38, RZ, 0xb8, !PT ;  /* 0x0000003804047812 */ /* 0x004fca00078eb8ff */
[----:B------:R5:W-:Y:S02]  /*07e0*/  STS [UR8+0x34], R4 ;  /* 0x00003404ff007988 */ /* 0x000be40008000808 */
.L_x_14:
[----:B------:R-:W-:Y:S05]  /*07f0*/  @P3 BRA `(.L_x_16) ;  /* 0x00000000001c3947 */ /* 0x000fea0003800000 */
[----:B--2345:R-:W2:Y:S02]  /*0800*/  LDS R4, [UR8+0x8] ;  /* 0x00000808ff047984 */ /* 0x03cea40008000800 */
[----:B--2---:R-:W-:-:S05]  /*0810*/  LOP3.LUT R4, R4, 0x780, RZ, 0xb8, !PT ;  /* 0x0000078004047812 */ /* 0x004fca00078eb8ff */
[----:B------:R3:W-:Y:S02]  /*0820*/  STS [UR8+0x8], R4 ;  /* 0x00000804ff007988 */ /* 0x0007e40008000808 */
.L_x_15:
[----:B------:R-:W-:Y:S05]  /*0830*/  @P3 BRA `(.L_x_17) ;  /* 0x0000000000283947 */ /* 0x000fea0003800000 */
[----:B--23--:R-:W2:Y:S02]  /*0840*/  LDS R4, [UR8+0x8] ;  /* 0x00000808ff047984 */ /* 0x00cea40008000800 */
[----:B--2---:R-:W-:-:S05]  /*0850*/  LOP3.LUT R4, R4, 0x1800, RZ, 0xb8, !PT ;  /* 0x0000180004047812 */ /* 0x004fca00078eb8ff */
[----:B------:R2:W-:Y:S02]  /*0860*/  STS [UR8+0x8], R4 ;  /* 0x00000804ff007988 */ /* 0x0005e40008000808 */
.L_x_16:
[----:B------:R-:W-:Y:S05]  /*0870*/  @P3 BREAK.RELIABLE B0 ;  /* 0x0000000000003942 */ /* 0x000fea0003800100 */
[----:B------:R-:W-:Y:S05]  /*0880*/  @P3 BRA `(.L_x_18) ;  /* 0x0000000000243947 */ /* 0x000fea0003800000 */
[----:B------:R-:W2:Y:S02]  /*0890*/  LDS R7, [UR8+0x8] ;  /* 0x00000808ff077984 */ /* 0x000ea40008000800 */
[----:B--2345:R-:W-:-:S05]  /*08a0*/  IMAD.MOV.U32 R4, RZ, RZ, 0x6000 ;  /* 0x00006000ff047424 */ /* 0x03cfca00078e00ff */
[----:B------:R-:W-:-:S04]  /*08b0*/  LOP3.LUT R4, R7, 0x4000, R4, 0xd8, !PT ;  /* 0x0000400007047812 */ /* 0x000fc800078ed804 */
[----:B------:R-:W-:-:S05]  /*08c0*/  LOP3.LUT R4, R4, 0x400000, RZ, 0xb8, !PT ;  /* 0x0040000004047812 */ /* 0x000fca00078eb8ff */
[----:B------:R4:W-:Y:S02]  /*08d0*/  STS [UR8+0x8], R4 ;  /* 0x00000804ff007988 */ /* 0x0009e40008000808 */
.L_x_17:
[----:B------:R-:W-:Y:S05]  /*08e0*/  BSYNC.RELIABLE B0 ;  /* 0x0000000000007941 */ /* 0x000fea0003800100 */
.L_x_13:
[----:B--234-:R-:W2:Y:S02]  /*08f0*/  @!P3 LDS R4, [UR8+0x8] ;  /* 0x00000808ff04b984 */ /* 0x01cea40008000800 */
[----:B--2---:R-:W-:-:S05]  /*0900*/  @!P3 LOP3.LUT R4, R4, 0x8000, RZ, 0xb8, !PT ;  /* 0x000080000404b812 */ /* 0x004fca00078eb8ff */
[----:B------:R2:W-:Y:S02]  /*0910*/  @!P3 STS [UR8+0x8], R4 ;  /* 0x00000804ff00b988 */ /* 0x0005e40008000808 */
.L_x_18:
[----:B------:R-:W-:Y:S05]  /*0920*/  BSYNC.RECONVERGENT B1 ;  /* 0x0000000000017941 */ /* 0x000fea0003800200 */
.L_x_12:
[----:B------:R-:W-:Y:S05]  /*0930*/  WARPSYNC.ALL ;  /* 0x0000000000007948 */ /* 0x000fea0003800000 */
[----:B------:R-:W-:Y:S01]  /*0940*/  NOP ;  /* 0x0000000000007918 */ /* 0x000fe20000000000 */
[----:B--2345:R-:W2:Y:S02]  /*0950*/  LDC R4, c[0x0][0x39c] ;  /* 0x0000e700ff047b82 */ /* 0x03cea40000000800 */
[----:B--2---:R-:W-:Y:S01]  /*0960*/  VIADD R4, R4, 0xffffffff ;  /* 0xffffffff04047836 */ /* 0x004fe20000000000 */
[----:B------:R-:W-:Y:S06]  /*0970*/  @P0 BRA `(.L_x_19) ;  /* 0x0000000000300947 */ /* 0x000fec0003800000 */
[----:B------:R-:W2:Y:S01]  /*0980*/  S2R R6, SR_LANEID ;  /* 0x0000000000067919 */ /* 0x000ea20000000000 */
[----:B------:R-:W-:Y:S05]  /*0990*/  WARPSYNC.ALL ;  /* 0x0000000000007948 */ /* 0x000fea0003800000 */
[----:B------:R-:W-:Y:S01]  /*09a0*/  NOP ;  /* 0x0000000000007918 */ /* 0x000fe20000000000 */
[----:B--2---:R-:W-:-:S05]  /*09b0*/  IMAD.SHL.U32 R9, R6, 0x4, RZ ;  /* 0x0000000406097824 */ /* 0x004fca00078e00ff */
[----:B------:R-:W2:Y:S01]  /*09c0*/  LDS R11, [R9+UR8] ;  /* 0x00000008090b7984 */ /* 0x000ea20008000800 */
[----:B------:R-:W-:-:S05]  /*09d0*/  IADD3 R6, P1, PT, R9, UR24, RZ ;  /* 0x0000001809067c10 */ /* 0x000fca000ff3e0ff */
[----:B------:R-:W-:-:S05]  /*09e0*/  IMAD.X R7, RZ, RZ, UR25, P1 ;  /* 0x00000019ff077e24 */ /* 0x000fca00088e06ff */
[----:B--2---:R2:W3:Y:S01]  /*09f0*/  ATOMG.E.EXCH.STRONG.GPU PT, RZ, [R6], R11 ;  /* 0x0000000b06ff73a8 */ /* 0x0044e200041ee100 */
[----:B------:R-:W-:-:S04]  /*0a00*/  DEPBAR {5,4,3,2,1,0} ;  /* 0x0000003f0000791a */ /* 0x000fc80000000000 */
[----:B------:R-:W4:Y:S02]  /*0a10*/  CCTL.E.C.LDCU.IV.DEEP [UR24] ;  /* 0x0000000018007540 */ /* 0x000f240009c08000 */
[----:B----4-:R2:W-:Y:S01]  /*0a20*/  UTMACCTL.IV [UR24] ;  /* 0x00000000180079b9 */ /* 0x0105e20008000000 */
[----:B------:R-:W-:Y:S01]  /*0a30*/  NOP ;  /* 0x0000000000007918 */ /* 0x000fe20000000000 */
.L_x_19:
[----:B------:R-:W-:Y:S05]  /*0a40*/  @P0 BRA `(.L_x_20) ;  /* 0x00000000000c0947 */ /* 0x000fea0003800000 */
[----:B------:R0:W-:Y:S01]  /*0a50*/  UTMACMDFLUSH ;  /* 0x00000000000079b7 */ /* 0x0001e20000000000 */
[----:B------:R-:W-:Y:S05]  /*0a60*/  @P0 BRA `(.L_x_20) ;  /* 0x0000000000040947 */ /* 0x000fea0003800000 */
[----:B------:R-:W-:-:S04]  /*0a70*/  DEPBAR.LE SB0, 0x0 ;  /* 0x000080000000791a */ /* 0x000fc80000000000 */
.L_x_20:
[----:B------:R-:W-:Y:S05]  /*0a80*/  WARPSYNC.ALL ;  /* 0x0000000000007948 */ /* 0x000fea0003800000 */
[----:B------:R-:W-:Y:S01]  /*0a90*/  NOP ;  /* 0x0000000000007918 */ /* 0x000fe20000000000 */
[----:B---3--:R-:W-:Y:S06]  /*0aa0*/  BAR.SYNC.DEFER_BLOCKING 0x0 ;  /* 0x0000000000007b1d */ /* 0x008fec0000010000 */
[----:B------:R-:W-:Y:S02]  /*0ab0*/  BSSY.RECONVERGENT B1, `(.L_x_21) ;  /* 0x000000b000017945 */ /* 0x000fe40003800200 */
[----:B------:R-:W-:Y:S06]  /*0ac0*/  BAR.SYNC.DEFER_BLOCKING 0x0 ;  /* 0x0000000000007b1d */ /* 0x000fec0000010000 */
[----:B------:R3:W-:Y:S01]  /*0ad0*/  @!P0 STS [R2], RZ ;  /* 0x000000ff02008388 */ /* 0x0007e20000000800 */
[----:B------:R-:W-:Y:S01]  /*0ae0*/  NOP ;  /* 0x0000000000007918 */ /* 0x000fe20000000000 */
[----:B------:R-:W-:Y:S05]  /*0af0*/  @P3 BRA `(.L_x_22) ;  /* 0x0000000000183947 */ /* 0x000fea0003800000 */
[----:B--2---:R-:W2:Y:S01]  /*0b00*/  LDS R6, [UR8+0x8] ;  /* 0x00000808ff067984 */ /* 0x004ea20008000800 */
[----:B------:R-:W4:Y:S01]  /*0b10*/  LDC.64 R10, c[0x0][0x388] ;  /* 0x0000e200ff0a7b82 */ /* 0x000f220000000a00 */
[----:B------:R-:W-:Y:S02]  /*0b20*/  IMAD.MOV.U32 R7, RZ, RZ, 0x70 ;  /* 0x00000070ff077424 */ /* 0x000fe400078e00ff */
[----:B----4-:R4:W-:Y:S03]  /*0b30*/  STS.64 [UR8], R10 ;  /* 0x0000000aff007988 */ /* 0x0109e60008000a08 */
[----:B--2---:R-:W-:-:S05]  /*0b40*/  LOP3.LUT R6, R6, 0x10, R7, 0xd8, !PT ;  /* 0x0000001006067812 */ /* 0x004fca00078ed807 */
[----:B------:R4:W-:Y:S02]  /*0b50*/  STS [UR8+0x8], R6 ;  /* 0x00000806ff007988 */ /* 0x0009e40008000808 */
.L_x_22:
[----:B--2---:R-:W-:Y:S05]  /*0b60*/  BSYNC.RECONVERGENT B1 ;  /* 0x0000000000017941 */ /* 0x004fea0003800200 */
.L_x_21:
[----:B------:R-:W-:Y:S04]  /*0b70*/  BSSY.RECONVERGENT B1, `(.L_x_23) ;  /* 0x000000a000017945 */ /* 0x000fe80003800200 */
[----:B------:R-:W-:Y:S05]  /*0b80*/  @P3 BRA `(.L_x_24) ;  /* 0x0000000000203947 */ /* 0x000fea0003800000 */
[----:B----4-:R-:W2:Y:S01]  /*0b90*/  LDS R6, [UR8+0x34] ;  /* 0x00003408ff067984 */ /* 0x010ea20008000800 */
[----:B------:R-:W-:Y:S02]  /*0ba0*/  IMAD.MOV.U32 R9, RZ, RZ, 0x3f000000 ;  /* 0x3f000000ff097424 */ /* 0x000fe400078e00ff */
[----:B------:R-:W-:Y:S01]  /*0bb0*/  @!P3 IMAD.MOV.U32 R10, RZ, RZ, 0x3f ;  /* 0x0000003fff0ab424 */ /* 0x000fe200078e00ff */
[----:B------:R-:W4:Y:S02]  /*0bc0*/  @!P3 LDS R7, [UR8+0x38] ;  /* 0x00003808ff07b984 */ /* 0x000f240008000800 */
[----:B--2---:R-:W-:Y:S02]  /*0bd0*/  LOP3.LUT R6, R6, 0xff000000, R9, 0xb8, !PT ;  /* 0xff00000006067812 */ /* 0x004fe400078eb809 */
[----:B----4-:R-:W-:-:S03]  /*0be0*/  @!P3 LOP3.LUT R7, R7, 0xff, R10, 0xb8, !PT ;  /* 0x000000ff0707b812 */ /* 0x010fc600078eb80a */
[----:B------:R2:W-:Y:S04]  /*0bf0*/  STS [UR8+0x34], R6 ;  /* 0x00003406ff007988 */ /* 0x0005e80008000808 */
[----:B------:R2:W-:Y:S02]  /*0c00*/  @!P3 STS [UR8+0x38], R7 ;  /* 0x00003807ff00b988 */ /* 0x0005e40008000808 */
.L_x_24:
[----:B------:R-:W-:Y:S05]  /*0c10*/  BSYNC.RECONVERGENT B1 ;  /* 0x0000000000017941 */ /* 0x000fea0003800200 */
.L_x_23:
[----:B------:R-:W-:Y:S04]  /*0c20*/  BSSY.RECONVERGENT B1, `(.L_x_25) ;  /* 0x0000004000017945 */ /* 0x000fe80003800200 */
[----:B------:R-:W-:Y:S05]  /*0c30*/  @P3 BRA `(.L_x_26) ;  /* 0x0000000000083947 */ /* 0x000fea0003800000 */
[----:B------:R5:W-:Y:S04]  /*0c40*/  STS [UR8+0x24], R5 ;  /* 0x00002405ff007988 */ /* 0x000be80008000808 */
[----:B------:R5:W-:Y:S02]  /*0c50*/  STS [UR8+0x20], R4 ;  /* 0x00002004ff007988 */ /* 0x000be40008000808 */
.L_x_26:
[----:B------:R-:W-:Y:S05]  /*0c60*/  BSYNC.RECONVERGENT B1 ;  /* 0x0000000000017941 */ /* 0x000fea0003800200 */
.L_x_25:
[----:B------:R-:W-:Y:S04]  /*0c70*/  BSSY.RECONVERGENT B2, `(.L_x_27) ;  /* 0x0000025000027945 */ /* 0x000fe80003800200 */
[----:B------:R-:W-:Y:S04]  /*0c80*/  BSSY.RELIABLE B1, `(.L_x_28) ;  /* 0x0000020000017945 */ /* 0x000fe80003800100 */
[----:B------:R-:W-:Y:S05]  /*0c90*/  @P3 BRA `(.L_x_29) ;  /* 0x00000000002c3947 */ /* 0x000fea0003800000 */
[----:B-----5:R-:W5:Y:S01]  /*0ca0*/  LDS R5, [UR8+0x1c] ;  /* 0x00001c08ff057984 */ /* 0x020f620008000800 */
[----:B--2-4-:R-:W2:Y:S02]  /*0cb0*/  LDC.64 R6, c[0x0][0x3b0] ;  /* 0x0000ec00ff067b82 */ /* 0x014ea40000000a00 */
[--C-:B--2---:R-:W-:Y:S02]  /*0cc0*/  SHF.R.U32.HI R10, RZ, 0x4, R7.reuse ;  /* 0x00000004ff0a7819 */ /* 0x104fe40000011607 */
[----:B------:R-:W-:-:S05]  /*0cd0*/  SHF.R.U64 R6, R6, 0x4, R7 ;  /* 0x0000000406067819 */ /* 0x000fca0000001207 */
[----:B------:R2:W-:Y:S01]  /*0ce0*/  STS [UR8+0xc], R6 ;  /* 0x00000c06ff007988 */ /* 0x0005e20008000808 */
[----:B-----5:R-:W-:-:S05]  /*0cf0*/  LOP3.LUT R5, R5, 0xf, R10, 0xb8, !PT ;  /* 0x0000000f05057812 */ /* 0x020fca00078eb80a */
[----:B------:R2:W-:Y:S01]  /*0d00*/  STS [UR8+0x1c], R5 ;  /* 0x00001c05ff007988 */ /* 0x0005e20008000808 */
[----:B------:R-:W-:Y:S05]  /*0d10*/  @P3 BRA `(.L_x_30) ;  /* 0x00000000001c3947 */ /* 0x000fea0003800000 */
[----:B--2---:R-:W2:Y:S02]  /*0d20*/  LDS R5, [UR8+0x34] ;  /* 0x00003408ff057984 */ /* 0x004ea40008000800 */
[----:B--2---:R-:W-:-:S05]  /*0d30*/  LOP3.LUT R5, R5, 0x7, RZ, 0xb8, !PT ;  /* 0x0000000705057812 */ /* 0x004fca00078eb8ff */
[----:B------:R2:W-:Y:S02]  /*0d40*/  STS [UR8+0x34], R5 ;  /* 0x00003405ff007988 */ /* 0x0005e40008000808 */
.L_x_29:
[----:B------:R-:W-:Y:S05]  /*0d50*/  @P3 BRA `(.L_x_31) ;  /* 0x00000000001c3947 */ /* 0x000fea0003800000 */
[----:B--2--5:R-:W2:Y:S02]  /*0d60*/  LDS R5, [UR8+0x34] ;  /* 0x00003408ff057984 */ /* 0x024ea40008000800 */
[----:B--2---:R-:W-:-:S05]  /*0d70*/  LOP3.LUT R5, R5, 0x38, RZ, 0xb8, !PT ;  /* 0x0000003805057812 */ /* 0x004fca00078eb8ff */
[----:B------:R5:W-:Y:S02]  /*0d80*/  STS [UR8+0x34], R5 ;  /* 0x00003405ff007988 */ /* 0x000be40008000808 */
.L_x_30:
[----:B------:R-:W-:Y:S05]  /*0d90*/  @P3 BRA `(.L_x_32) ;  /* 0x00000000001c3947 */ /* 0x000fea0003800000 */
[----:B--2--5:R-:W2:Y:S02]  /*0da0*/  LDS R5, [UR8+0x8] ;  /* 0x00000808ff057984 */ /* 0x024ea40008000800 */
[----:B--2---:R-:W-:-:S05]  /*0db0*/  LOP3.LUT R5, R5, 0x780, RZ, 0xb8, !PT ;  /* 0x0000078005057812 */ /* 0x004fca00078eb8ff */
[----:B------:R2:W-:Y:S02]  /*0dc0*/  STS [UR8+0x8], R5 ;  /* 0x00000805ff007988 */ /* 0x0005e40008000808 */
.L_x_31:
[----:B------:R-:W-:Y:S05]  /*0dd0*/  @P3 BRA `(.L_x_33) ;  /* 0x0000000000283947 */ /* 0x000fea0003800000 */
[----:B--2--5:R-:W2:Y:S02]  /*0de0*/  LDS R5, [UR8+0x8] ;  /* 0x00000808ff057984 */ /* 0x024ea40008000800 */
[----:B--2---:R-:W-:-:S05]  /*0df0*/  LOP3.LUT R5, R5, 0x1800, RZ, 0xb8, !PT ;  /* 0x0000180005057812 */ /* 0x004fca00078eb8ff */
[----:B------:R2:W-:Y:S02]  /*0e00*/  STS [UR8+0x8], R5 ;  /* 0x00000805ff007988 */ /* 0x0005e40008000808 */
.L_x_32:
[----:B------:R-:W-:Y:S05]  /*0e10*/  @P3 BREAK.RELIABLE B1 ;  /* 0x0000000000013942 */ /* 0x000fea0003800100 */
[----:B------:R-:W-:Y:S05]  /*0e20*/  @P3 BRA `(.L_x_34) ;  /* 0x0000000000243947 */ /* 0x000fea0003800000 */
[----:B--2--5:R-:W2:Y:S01]  /*0e30*/  LDS R5, [UR8+0x8] ;  /* 0x00000808ff057984 */ /* 0x024ea20008000800 */
[----:B----4-:R-:W-:-:S05]  /*0e40*/  IMAD.MOV.U32 R6, RZ, RZ, 0x6000 ;  /* 0x00006000ff067424 */ /* 0x010fca00078e00ff */
[----:B--2---:R-:W-:-:S04]  /*0e50*/  LOP3.LUT R5, R5, 0x4000, R6, 0xd8, !PT ;  /* 0x0000400005057812 */ /* 0x004fc800078ed806 */
[----:B------:R-:W-:-:S05]  /*0e60*/  LOP3.LUT R5, R5, 0x400000, RZ, 0xb8, !PT ;  /* 0x0040000005057812 */ /* 0x000fca00078eb8ff */
[----:B------:R2:W-:Y:S02]  /*0e70*/  STS [UR8+0x8], R5 ;  /* 0x00000805ff007988 */ /* 0x0005e40008000808 */
.L_x_33:
[----:B------:R-:W-:Y:S05]  /*0e80*/  BSYNC.RELIABLE B1 ;  /* 0x0000000000017941 */ /* 0x000fea0003800100 */
.L_x_28:
[----:B--2--5:R-:W2:Y:S02]  /*0e90*/  @!P3 LDS R5, [UR8+0x8] ;  /* 0x00000808ff05b984 */ /* 0x024ea40008000800 */
[----:B--2---:R-:W-:-:S05]  /*0ea0*/  @!P3 LOP3.LUT R5, R5, 0x8000, RZ, 0xb8, !PT ;  /* 0x000080000505b812 */ /* 0x004fca00078eb8ff */
[----:B------:R2:W-:Y:S02]  /*0eb0*/  @!P3 STS [UR8+0x8], R5 ;  /* 0x00000805ff00b988 */ /* 0x0005e40008000808 */
.L_x_34:
[----:B------:R-:W-:Y:S05]  /*0ec0*/  BSYNC.RECONVERGENT B2 ;  /* 0x0000000000027941 */ /* 0x000fea0003800200 */
.L_x_27:
[----:B------:R-:W-:Y:S05]  /*0ed0*/  WARPSYNC.ALL ;  /* 0x0000000000007948 */ /* 0x000fea0003800000 */
[----:B------:R-:W-:Y:S01]  /*0ee0*/  NOP ;  /* 0x0000000000007918 */ /* 0x000fe20000000000 */
[----:B------:R-:W-:-:S04]  /*0ef0*/  UIADD3 UR5, UPT, UPT, UR4, 0x80, URZ ;  /* 0x0000008004057890 */ /* 0x000fc8000fffe0ff */
[----:B------:R-:W-:-:S04]  /*0f00*/  UIADD3 UR26, UP0, UPT, UR5, UR20, URZ ;  /* 0x00000014051a7290 */ /* 0x000fc8000ff1e0ff */
[----:B------:R-:W-:Y:S01]  /*0f10*/  ULEA.HI.X.SX32 UR27, UR5, UR21, 0x1, UP0 ;  /* 0x00000015051b7291 */ /* 0x000fe200080f0eff */
[----:B------:R-:W-:Y:S11]  /*0f20*/  @P0 BRA `(.L_x_35) ;  /* 0x0000000000300947 */ /* 0x000ff60003800000 */
[----:B--2--5:R-:W2:Y:S01]  /*0f30*/  S2R R5, SR_LANEID ;  /* 0x0000000000057919 */ /* 0x024ea20000000000 */
[----:B------:R-:W-:Y:S05]  /*0f40*/  WARPSYNC.ALL ;  /* 0x0000000000007948 */ /* 0x000fea0003800000 */
[----:B------:R-:W-:Y:S01]  /*0f50*/  NOP ;  /* 0x0000000000007918 */ /* 0x000fe20000000000 */
[----:B--2---:R-:W-:-:S05]  /*0f60*/  IMAD.SHL.U32 R9, R5, 0x4, RZ ;  /* 0x0000000405097824 */ /* 0x004fca00078e00ff */
[----:B------:R-:W2:Y:S01]  /*0f70*/  LDS R5, [R9+UR8] ;  /* 0x0000000809057984 */ /* 0x000ea20008000800 */
[----:B----4-:R-:W-:-:S05]  /*0f80*/  IADD3 R6, P1, PT, R9, UR26, RZ ;  /* 0x0000001a09067c10 */ /* 0x010fca000ff3e0ff */
[----:B------:R-:W-:-:S05]  /*0f90*/  IMAD.X R7, RZ, RZ, UR27, P1 ;  /* 0x0000001bff077e24 */ /* 0x000fca00088e06ff */
[----:B--2---:R2:W4:Y:S01]  /*0fa0*/  ATOMG.E.EXCH.STRONG.GPU PT, RZ, [R6], R5 ;  /* 0x0000000506ff73a8 */ /* 0x00452200041ee100 */
[----:B------:R-:W-:-:S04]  /*0fb0*/  DEPBAR {5,4,3,2,1,0} ;  /* 0x0000003f0000791a */ /* 0x000fc80000000000 */
[----:B------:R-:W5:Y:S02]  /*0fc0*/  CCTL.E.C.LDCU.IV.DEEP [UR26] ;  /* 0x000000001a007540 */ /* 0x000f640009c08000 */
[----:B-----5:R2:W-:Y:S01]  /*0fd0*/  UTMACCTL.IV [UR26] ;  /* 0x000000001a0079b9 */ /* 0x0205e20008000000 */
[----:B------:R-:W-:Y:S01]  /*0fe0*/  NOP ;  /* 0x0000000000007918 */ /* 0x000fe20000000000 */
.L_x_35:
[----:B------:R-:W-:Y:S05]  /*0ff0*/  @P0 BRA `(.L_x_36) ;  /* 0x00000000000c0947 */ /* 0x000fea0003800000 */
[----:B------:R0:W-:Y:S01]  /*1000*/  UTMACMDFLUSH ;  /* 0x00000000000079b7 */ /* 0x0001e20000000000 */
[----:B------:R-:W-:Y:S05]  /*1010*/  @P0 BRA `(.L_x_36) ;  /* 0x0000000000040947 */ /* 0x000fea0003800000 */
[----:B------:R-:W-:-:S04]  /*1020*/  DEPBAR.LE SB0, 0x0 ;  /* 0x000080000000791a */ /* 0x000fc80000000000 */
.L_x_36:
[----:B------:R-:W-:Y:S05]  /*1030*/  WARPSYNC.ALL ;  /* 0x0000000000007948 */ /* 0x000fea0003800000 */
[----:B------:R-:W-:Y:S01]  /*1040*/  NOP ;  /* 0x0000000000007918 */ /* 0x000fe20000000000 */
[----:B----4-:R-:W-:Y:S06]  /*1050*/  BAR.SYNC.DEFER_BLOCKING 0x0 ;  /* 0x0000000000007b1d */ /* 0x010fec0000010000 */
[----:B------:R-:W-:Y:S02]  /*1060*/  BSSY.RECONVERGENT B2, `(.L_x_37) ;  /* 0x000000b000027945 */ /* 0x000fe40003800200 */
[----:B------:R-:W-:Y:S06]  /*1070*/  BAR.SYNC.DEFER_BLOCKING 0x0 ;  /* 0x0000000000007b1d */ /* 0x000fec0000010000 */
[----:B------:R4:W-:Y:S01]  /*1080*/  @!P0 STS [R2], RZ ;  /* 0x000000ff02008388 */ /* 0x0009e20000000800 */
[----:B------:R-:W-:Y:S01]  /*1090*/  NOP ;  /* 0x0000000000007918 */ /* 0x000fe20000000000 */
[----:B------:R-:W-:Y:S05]  /*10a0*/  @P3 BRA `(.L_x_38) ;  /* 0x0000000000183947 */ /* 0x000fea0003800000 */
[----:B---34-:R-:W3:Y:S01]  /*10b0*/  LDS R2, [UR8+0x8] ;  /* 0x00000808ff027984 */ /* 0x018ee20008000800 */
[----:B--2---:R-:W2:Y:S01]  /*10c0*/  LDC.64 R6, c[0x0][0x390] ;  /* 0x0000e400ff067b82 */ /* 0x004ea20000000a00 */
[----:B-----5:R-:W-:Y:S02]  /*10d0*/  IMAD.MOV.U32 R5, RZ, RZ, 0x70 ;  /* 0x00000070ff057424 */ /* 0x020fe400078e00ff */
[----:B--2---:R2:W-:Y:S03]  /*10e0*/  STS.64 [UR8], R6 ;  /* 0x00000006ff007988 */ /* 0x0045e60008000a08 */
[----:B---3--:R-:W-:-:S05]  /*10f0*/  LOP3.LUT R2, R2, 0x10, R5, 0xd8, !PT ;  /* 0x0000001002027812 */ /* 0x008fca00078ed805 */
[----:B------:R2:W-:Y:S02]  /*1100*/  STS [UR8+0x8], R2 ;  /* 0x00000802ff007988 */ /* 0x0005e40008000808 */
.L_x_38:
[----:B--2---:R-:W-:Y:S05]  /*1110*/  BSYNC.RECONVERGENT B2 ;  /* 0x0000000000027941 */ /* 0x004fea0003800200 */
.L_x_37:
[----:B------:R-:W-:Y:S04]  /*1120*/  BSSY.RECONVERGENT B3, `(.L_x_39) ;  /* 0x0000033000037945 */ /* 0x000fe80003800200 */
[----:B------:R-:W-:Y:S04]  /*1130*/  BSSY.RELIABLE B2, `(.L_x_40) ;  /* 0x000002e000027945 */ /* 0x000fe80003800100 */
[----:B------:R-:W-:Y:S05]  /*1140*/  @P3 BRA `(.L_x_41) ;  /* 0x0000000000243947 */ /* 0x000fea0003800000 */
[----:B---34-:R-:W2:Y:S01]  /*1150*/  LDS R2, [UR8+0x34] ;  /* 0x00003408ff027984 */ /* 0x018ea20008000800 */
[----:B-----5:R-:W-:-:S05]  /*1160*/  IMAD.MOV.U32 R5, RZ, RZ, 0x3f000000 ;  /* 0x3f000000ff057424 */ /* 0x020fca00078e00ff */
[----:B--2---:R-:W-:-:S05]  /*1170*/  LOP3.LUT R2, R2, 0xff000000, R5, 0xb8, !PT ;  /* 0xff00000002027812 */ /* 0x004fca00078eb805 */
[----:B------:R2:W-:Y:S01]  /*1180*/  STS [UR8+0x34], R2 ;  /* 0x00003402ff007988 */ /* 0x0005e20008000808 */
[----:B------:R-:W-:Y:S05]  /*1190*/  @P3 BRA `(.L_x_42) ;  /* 0x0000000000183947 */ /* 0x000fea0003800000 */
[----:B--2---:R-:W2:Y:S01]  /*11a0*/  LDS R2, [UR8+0x38] ;  /* 0x00003808ff027984 */ /* 0x004ea20008000800 */
[----:B------:R-:W-:-:S05]  /*11b0*/  IMAD.MOV.U32 R5, RZ, RZ, 0x3f ;  /* 0x0000003fff057424 */ /* 0x000fca00078e00ff */
[----:B--2---:R-:W-:-:S05]  /*11c0*/  LOP3.LUT R2, R2, 0xff, R5, 0xb8, !PT ;  /* 0x000000ff02027812 */ /* 0x004fca00078eb805 */
[----:B------:R2:W-:Y:S02]  /*11d0*/  STS [UR8+0x38], R2 ;  /* 0x00003802ff007988 */ /* 0x0005e40008000808 */
.L_x_41:
[----:B------:R-:W-:Y:S05]  /*11e0*/  @P3 BRA `(.L_x_43) ;  /* 0x00000000000c3947 */ /* 0x000fea0003800000 */
[----:B------:R2:W-:Y:S02]  /*11f0*/  STS [UR8+0x20], R4 ;  /* 0x00002004ff007988 */ /* 0x0005e40008000808 */
.L_x_42:
[----:B------:R-:W-:Y:S05]  /*1200*/  @P3 BRA `(.L_x_44) ;  /* 0x0000000000243947 */ /* 0x000fea0003800000 */
[----:B------:R2:W-:Y:S02]  /*1210*/  STS [UR8+0x24], R3 ;  /* 0x00002403ff007988 */ /* 0x0005e40008000808 */
.L_x_43:
[----:B------:R-:W-:Y:S05]  /*1220*/  @P3 BRA `(.L_x_45) ;  /* 0x00000000002c3947 */ /* 0x000fea0003800000 */
[----:B--234-:R-:W2:Y:S01]  /*1230*/  LDS R2, [UR8+0x1c] ;  /* 0x00001c08ff027984 */ /* 0x01cea20008000800 */
[----:B------:R-:W3:Y:S02]  /*1240*/  LDC.64 R6, c[0x0][0x3b8] ;  /* 0x0000ee00ff067b82 */ /* 0x000ee40000000a00 */
[--C-:B---3-5:R-:W-:Y:S02]  /*1250*/  SHF.R.U32.HI R5, RZ, 0x4, R7.reuse ;  /* 0x00000004ff057819 */ /* 0x128fe40000011607 */
[----:B------:R-:W-:-:S05]  /*1260*/  SHF.R.U64 R3, R6, 0x4, R7 ;  /* 0x0000000406037819 */ /* 0x000fca0000001207 */
[----:B------:R3:W-:Y:S01]  /*1270*/  STS [UR8+0xc], R3 ;  /* 0x00000c03ff007988 */ /* 0x0007e20008000808 */
[----:B--2---:R-:W-:-:S05]  /*1280*/  LOP3.LUT R2, R2, 0xf, R5, 0xb8, !PT ;  /* 0x0000000f02027812 */ /* 0x004fca00078eb805 */
[----:B------:R3:W-:Y:S02]  /*1290*/  STS [UR8+0x1c], R2 ;  /* 0x00001c02ff007988 */ /* 0x0007e40008000808 */
.L_x_44:
[----:B------:R-:W-:Y:S05]  /*12a0*/  @P3 BRA `(.L_x_46) ;  /* 0x00000000001c3947 */ /* 0x000fea0003800000 */
[----:B--234-:R-:W2:Y:S02]  /*12b0*/  LDS R2, [UR8+0x34] ;  /* 0x00003408ff027984 */ /* 0x01cea40008000800 */
[----:B--2---:R-:W-:-:S05]  /*12c0*/  LOP3.LUT R2, R2, 0x7, RZ, 0xb8, !PT ;  /* 0x0000000702027812 */ /* 0x004fca00078eb8ff */
[----:B------:R2:W-:Y:S02]  /*12d0*/  STS [UR8+0x34], R2 ;  /* 0x00003402ff007988 */ /* 0x0005e40008000808 */
.L_x_45:
[----:B------:R-:W-:Y:S05]  /*12e0*/  @P3 BRA `(.L_x_47) ;  /* 0x00000000001c3947 */ /* 0x000fea0003800000 */
[----:B--234-:R-:W2:Y:S02]  /*12f0*/  LDS R2, [UR8+0x34] ;  /* 0x00003408ff027984 */ /* 0x01cea40008000800 */
[----:B--2---:R-:W-:-:S05]  /*1300*/  LOP3.LUT R2, R2, 0x38, RZ, 0xb8, !PT ;  /* 0x0000003802027812 */ /* 0x004fca00078eb8ff */
[----:B------:R2:W-:Y:S02]  /*1310*/  STS [UR8+0x34], R2 ;  /* 0x00003402ff007988 */ /* 0x0005e40008000808 */
.L_x_46:
[----:B------:R-:W-:Y:S05]  /*1320*/  @P3 BRA `(.L_x_48) ;  /* 0x00000000001c3947 */ /* 0x000fea0003800000 */
[----:B--234-:R-:W2:Y:S02]  /*1330*/  LDS R2, [UR8+0x8] ;  /* 0x00000808ff027984 */ /* 0x01cea40008000800 */
[----:B--2---:R-:W-:-:S05]  /*1340*/  LOP3.LUT R2, R2, 0x780, RZ, 0xb8, !PT ;  /* 0x0000078002027812 */ /* 0x004fca00078eb8ff */
[----:B------:R2:W-:Y:S02]  /*1350*/  STS [UR8+0x8], R2 ;  /* 0x00000802ff007988 */ /* 0x0005e40008000808 */
.L_x_47:
[----:B------:R-:W-:Y:S05]  /*1360*/  @P3 BRA `(.L_x_49) ;  /* 0x0000000000283947 */ /* 0x000fea0003800000 */
[----:B--234-:R-:W2:Y:S02]  /*1370*/  LDS R2, [UR8+0x8] ;  /* 0x00000808ff027984 */ /* 0x01cea40008000800 */
[----:B--2---:R-:W-:-:S05]  /*1380*/  LOP3.LUT R2, R2, 0x1800, RZ, 0xb8, !PT ;  /* 0x0000180002027812 */ /* 0x004fca00078eb8ff */
[----:B------:R2:W-:Y:S02]  /*1390*/  STS [UR8+0x8], R2 ;  /* 0x00000802ff007988 */ /* 0x0005e40008000808 */
.L_x_48:
[----:B------:R-:W-:Y:S05]  /*13a0*/  @P3 BREAK.RELIABLE B2 ;  /* 0x0000000000023942 */ /* 0x000fea0003800100 */
[----:B------:R-:W-:Y:S05]  /*13b0*/  @P3 BRA `(.L_x_50) ;  /* 0x0000000000243947 */ /* 0x000fea0003800000 */
[----:B--234-:R-:W2:Y:S01]  /*13c0*/  LDS R2, [UR8+0x8] ;  /* 0x00000808ff027984 */ /* 0x01cea20008000800 */
[----:B------:R-:W-:-:S05]  /*13d0*/  IMAD.MOV.U32 R3, RZ, RZ, 0x6000 ;  /* 0x00006000ff037424 */ /* 0x000fca00078e00ff */
[----:B--2---:R-:W-:-:S04]  /*13e0*/  LOP3.LUT R2, R2, 0x4000, R3, 0xd8, !PT ;  /* 0x0000400002027812 */ /* 0x004fc800078ed803 */
[----:B------:R-:W-:-:S05]  /*13f0*/  LOP3.LUT R2, R2, 0x400000, RZ, 0xb8, !PT ;  /* 0x0040000002027812 */ /* 0x000fca00078eb8ff */
[----:B------:R2:W-:Y:S02]  /*1400*/  STS [UR8+0x8], R2 ;  /* 0x00000802ff007988 */ /* 0x0005e40008000808 */
.L_x_49:
[----:B------:R-:W-:Y:S05]  /*1410*/  BSYNC.RELIABLE B2 ;  /* 0x0000000000027941 */ /* 0x000fea0003800100 */
.L_x_40:
[----:B--234-:R-:W2:Y:S02]  /*1420*/  @!P3 LDS R2, [UR8+0x8] ;  /* 0x00000808ff02b984 */ /* 0x01cea40008000800 */
[----:B--2---:R-:W-:-:S05]  /*1430*/  @!P3 LOP3.LUT R2, R2, 0x8000, RZ, 0xb8, !PT ;  /* 0x000080000202b812 */ /* 0x004fca00078eb8ff */
[----:B------:R2:W-:Y:S02]  /*1440*/  @!P3 STS [UR8+0x8], R2 ;  /* 0x00000802ff00b988 */ /* 0x0005e40008000808 */
.L_x_50:
[----:B------:R-:W-:Y:S05]  /*1450*/  BSYNC.RECONVERGENT B3 ;  /* 0x0000000000037941 */ /* 0x000fea0003800200 */
.L_x_39:
[----:B------:R-:W-:Y:S05]  /*1460*/  WARPSYNC.ALL ;  /* 0x0000000000007948 */ /* 0x000fea0003800000 */
[----:B------:R-:W-:Y:S01]  /*1470*/  NOP ;  /* 0x0000000000007918 */ /* 0x000fe20000000000 */
[----:B------:R-:W-:-:S04]  /*1480*/  UIADD3 UR4, UPT, UPT, UR4, 0x100, URZ ;  /* 0x0000010004047890 */ /* 0x000fc8000fffe0ff */
[----:B------:R-:W-:-:S04]  /*1490*/  UIADD3 UR20, UP0, UPT, UR4, UR20, URZ ;  /* 0x0000001404147290 */ /* 0x000fc8000ff1e0ff */
[----:B------:R-:W-:Y:S01]  /*14a0*/  ULEA.HI.X.SX32 UR21, UR4, UR21, 0x1, UP0 ;  /* 0x0000001504157291 */ /* 0x000fe200080f0eff */
[----:B------:R-:W-:Y:S11]  /*14b0*/  @P0 BRA `(.L_x_51) ;  /* 0x0000000000300947 */ /* 0x000ff60003800000 */
[----:B--234-:R-:W2:Y:S01]  /*14c0*/  S2R R2, SR_LANEID ;  /* 0x0000000000027919 */ /* 0x01cea20000000000 */
[----:B------:R-:W-:Y:S05]  /*14d0*/  WARPSYNC.ALL ;  /* 0x0000000000007948 */ /* 0x000fea0003800000 */
[----:B------:R-:W-:Y:S01]  /*14e0*/  NOP ;  /* 0x0000000000007918 */ /* 0x000fe20000000000 */
[----:B--2---:R-:W-:-:S05]  /*14f0*/  IMAD.SHL.U32 R4, R2, 0x4, RZ ;  /* 0x0000000402047824 */ /* 0x004fca00078e00ff */
[----:B-----5:R-:W2:Y:S01]  /*1500*/  LDS R5, [R4+UR8] ;  /* 0x0000000804057984 */ /* 0x020ea20008000800 */
[----:B------:R-:W-:-:S05]  /*1510*/  IADD3 R2, P1, PT, R4, UR20, RZ ;  /* 0x0000001404027c10 */ /* 0x000fca000ff3e0ff */
[----:B------:R-:W-:-:S05]  /*1520*/  IMAD.X R3, RZ, RZ, UR21, P1 ;  /* 0x00000015ff037e24 */ /* 0x000fca00088e06ff */
[----:B--2---:R2:W3:Y:S01]  /*1530*/  ATOMG.E.EXCH.STRONG.GPU PT, RZ, [R2], R5 ;  /* 0x0000000502ff73a8 */ /* 0x0044e200041ee100 */
[----:B------:R-:W-:-:S04]  /*1540*/  DEPBAR {5,4,3,2,1,0} ;  /* 0x0000003f0000791a */ /* 0x000fc80000000000 */
[----:B------:R-:W4:Y:S02]  /*1550*/  CCTL.E.C.LDCU.IV.DEEP [UR20] ;  /* 0x0000000014007540 */ /* 0x000f240009c08000 */
[----:B----4-:R2:W-:Y:S01]  /*1560*/  UTMACCTL.IV [UR20] ;  /* 0x00000000140079b9 */ /* 0x0105e20008000000 */
[----:B------:R-:W-:Y:S01]  /*1570*/  NOP ;  /* 0x0000000000007918 */ /* 0x000fe20000000000 */
.L_x_51:
[----:B------:R-:W-:Y:S05]  /*1580*/  @P0 BRA `(.L_x_52) ;  /* 0x00000000000c0947 */ /* 0x000fea0003800000 */
[----:B------:R0:W-:Y:S01]  /*1590*/  UTMACMDFLUSH ;  /* 0x00000000000079b7 */ /* 0x0001e20000000000 */
[----:B------:R-:W-:Y:S05]  /*15a0*/  @P0 BRA `(.L_x_52) ;  /* 0x0000000000040947 */ /* 0x000fea0003800000 */
[----:B------:R-:W-:-:S04]  /*15b0*/  DEPBAR.LE SB0, 0x0 ;  /* 0x000080000000791a */ /* 0x000fc80000000000 */
.L_x_52:
[----:B------:R-:W-:Y:S05]  /*15c0*/  WARPSYNC.ALL ;  /* 0x0000000000007948 */ /* 0x000fea0003800000 */
[----:B------:R-:W-:Y:S01]  /*15d0*/  NOP ;  /* 0x0000000000007918 */ /* 0x000fe20000000000 */
[----:B---3--:R-:W-:Y:S01]  /*15e0*/  BAR.SYNC.DEFER_BLOCKING 0x0 ;  /* 0x0000000000007b1d */ /* 0x008fe20000010000 */
[----:B--2-4-:R-:W-:Y:S01]  /*15f0*/  SHF.R.U32.HI R2, RZ, 0x5, R0 ;  /* 0x00000005ff027819 */ /* 0x014fe20000011600 */
[----:B------:R-:W-:-:S03]  /*1600*/  UIADD3 UR15, UPT, UPT, UR8, 0x6020, URZ ;  /* 0x00006020080f7890 */ /* 0x000fc6000fffe0ff */
[----:B------:R-:W-:Y:S01]  /*1610*/  R2UR UR22, R2 ;  /* 0x00000000021672ca */ /* 0x000fe200000e0000 */
[----:B------:R-:W-:Y:S01]  /*1620*/  VOTEU.ALL UP0, P3 ;  /* 0x0000000000ff7886 */ /* 0x000fe20001800000 */
[----:B------:R-:W-:Y:S01]  /*1630*/  UMOV UR4, 0x1 ;  /* 0x0000000100047882 */ /* 0x000fe20000000000 */
[----:B------:R-:W-:Y:S01]  /*1640*/  VOTEU.ALL UP1, P3 ;  /* 0x0000000000ff7886 */ /* 0x000fe20001820000 */
[----:B------:R-:W-:Y:S02]  /*1650*/  BSSY.RECONVERGENT B3, `(.L_x_53) ;  /* 0x0000018000037945 */ /* 0x000fe40003800200 */
[----:B------:R-:W-:-:S04]  /*1660*/  @!UP0 UIADD3 UR10, UPT, UPT, -UR4, 0x100000, URZ ;  /* 0x00100000040a8890 */ /* 0x000fc8000fffe1ff */
[----:B------:R-:W-:Y:S02]  /*1670*/  @!UP0 USHF.L.U32 UR11, UR10, 0xb, URZ ;  /* 0x0000000b0a0b8899 */ /* 0x000fe400080006ff */
[----:B------:R-:W-:Y:S02]  /*1680*/  @!UP0 USHF.L.U32 UR10, UR10, 0x1, URZ ;  /* 0x000000010a0a8899 */ /* 0x000fe400080006ff */
[----:B------:R-:W-:-:S04]  /*1690*/  @!UP0 UIADD3 UR4, UPT, UPT, -UR4, 0x100000, URZ ;  /* 0x0010000004048890 */ /* 0x000fc8000fffe1ff */
[----:B------:R-:W-:Y:S02]  /*16a0*/  @!UP0 USHF.L.U32 UR5, UR4, 0xb, URZ ;  /* 0x0000000b04058899 */ /* 0x000fe400080006ff */
[----:B------:R-:W-:Y:S01]  /*16b0*/  @!UP0 USHF.L.U32 UR4, UR4, 0x1, URZ ;  /* 0x0000000104048899 */ /* 0x000fe200080006ff */
[----:B------:R-:W-:Y:S01]  /*16c0*/  VOTEU.ALL UP0, P3 ;  /* 0x0000000000ff7886 */ /* 0x000fe20001800000 */
[----:B------:R-:W2:Y:S04]  /*16d0*/  FENCE.VIEW.ASYNC.S ;  /* 0x00000000000073c6 */ /* 0x000ea80000000000 */
[----:B--2---:R2:W3:Y:S06]  /*16e0*/  @!UP0 SYNCS.EXCH.64 URZ, [UR8+0x6000], UR10 ;  /* 0x0060000a08ff85b2 */ /* 0x0044ec0008000100 */
[----:B------:R2:W3:Y:S02]  /*16f0*/  @!UP1 SYNCS.EXCH.64 URZ, [UR8+0x6020], UR4 ;  /* 0x0060200408ff95b2 */ /* 0x0004e40008000100 */
[----:B---3--:R-:W-:Y:S06]  /*1700*/  BAR.SYNC.DEFER_BLOCKING 0x0 ;  /* 0x0000000000007b1d */ /* 0x008fec0000010000 */
[----:B------:R-:W-:Y:S05]  /*1710*/  @P3 BRA `(.L_x_54) ;  /* 0x00000000002c3947 */ /* 0x000fea0003800000 */
[----:B--2---:R-:W-:Y:S02]  /*1720*/  UMOV UR4, 0x1 ;  /* 0x0000000100047882 */ /* 0x004fe40000000000 */
[----:B------:R-:W-:-:S04]  /*1730*/  UIADD3 UR10, UPT, UPT, -UR4, 0x100000, URZ ;  /* 0x00100000040a7890 */ /* 0x000fc8000fffe1ff */
[----:B------:R-:W-:Y:S02]  /*1740*/  USHF.L.U32 UR11, UR10, 0xb, URZ ;  /* 0x0000000b0a0b7899 */ /* 0x000fe400080006ff */
[----:B------:R-:W-:Y:S02]  /*1750*/  USHF.L.U32 UR10, UR10, 0x1, URZ ;  /* 0x000000010a0a7899 */ /* 0x000fe400080006ff */
[----:B------:R-:W-:-:S04]  /*1760*/  UIADD3 UR4, UPT, UPT, -UR4, 0x100000, URZ ;  /* 0x0010000004047890 */ /* 0x000fc8000fffe1ff */
[----:B------:R-:W-:Y:S02]  /*1770*/  USHF.L.U32 UR5, UR4, 0xb, URZ ;  /* 0x0000000b04057899 */ /* 0x000fe400080006ff */
[----:B------:R-:W-:Y:S01]  /*1780*/  USHF.L.U32 UR4, UR4, 0x1, URZ ;  /* 0x0000000104047899 */ /* 0x000fe200080006ff */
[----:B------:R-:W2:Y:S03]  /*1790*/  FENCE.VIEW.ASYNC.S ;  /* 0x00000000000073c6 */ /* 0x000ea60000000000 */
[----:B--2---:R3:W4:Y:S08]  /*17a0*/  SYNCS.EXCH.64 URZ, [UR8+0x6008], UR10 ;  /* 0x0060080a08ff75b2 */ /* 0x0047300008000100 */
[----:B------:R3:W2:Y:S02]  /*17b0*/  SYNCS.EXCH.64 URZ, [UR8+0x6028], UR4 ;  /* 0x0060280408ff75b2 */ /* 0x0006a40008000100 */
[----:B---3--:R-:W-:Y:S01]  /*17c0*/  NOP ;  /* 0x0000000000007918 */ /* 0x008fe20000000000 */
.L_x_54:
[----:B--2---:R-:W-:Y:S05]  /*17d0*/  BSYNC.RECONVERGENT B3 ;  /* 0x0000000000037941 */ /* 0x004fea0003800200 */
.L_x_53:
[----:B----4-:R-:W-:Y:S01]  /*17e0*/  BAR.SYNC.DEFER_BLOCKING 0x0 ;  /* 0x0000000000007b1d */ /* 0x010fe20000010000 */
[----:B------:R-:W-:Y:S01]  /*17f0*/  USHF.L.U32 UR19, UR7, 0x6, URZ ;  /* 0x0000000607137899 */ /* 0x000fe200080006ff */
[----:B------:R-:W-:Y:S01]  /*1800*/  ISETP.GE.AND P0, PT, R8, 0x1, PT ;  /* 0x000000010800780c */ /* 0x000fe20003f06270 */
[----:B------:R-:W-:-:S03]  /*1810*/  USHF.L.U32 UR14, UR9, 0x6, URZ ;  /* 0x00000006090e7899 */ /* 0x000fc600080006ff */
[----:B------:R-:W-:Y:S04]  /*1820*/  BSSY.RECONVERGENT B3, `(.L_x_55) ;  /* 0x000000d000037945 */ /* 0x000fe80003800200 */
[----:B------:R-:W-:Y:S05]  /*1830*/  @P3 BRA `(.L_x_56) ;  /* 0x00000000002c3947 */ /* 0x000fea0003800000 */
[----:B------:R-:W-:Y:S02]  /*1840*/  UMOV UR4, 0x1 ;  /* 0x0000000100047882 */ /* 0x000fe40000000000 */
[----:B------:R-:W-:-:S04]  /*1850*/  UIADD3 UR10, UPT, UPT, -UR4, 0x100000, URZ ;  /* 0x00100000040a7890 */ /* 0x000fc8000fffe1ff */
[----:B------:R-:W-:Y:S02]  /*1860*/  USHF.L.U32 UR11, UR10, 0xb, URZ ;  /* 0x0000000b0a0b7899 */ /* 0x000fe400080006ff */
[----:B------:R-:W-:Y:S02]  /*1870*/  USHF.L.U32 UR10, UR10, 0x1, URZ ;  /* 0x000000010a0a7899 */ /* 0x000fe400080006ff */
[----:B------:R-:W-:-:S04]  /*1880*/  UIADD3 UR4, UPT, UPT, -UR4, 0x100000, URZ ;  /* 0x0010000004047890 */ /* 0x000fc8000fffe1ff */
[----:B------:R-:W-:Y:S02]  /*1890*/  USHF.L.U32 UR5, UR4, 0xb, URZ ;  /* 0x0000000b04057899 */ /* 0x000fe400080006ff */
[----:B------:R-:W-:Y:S01]  /*18a0*/  USHF.L.U32 UR4, UR4, 0x1, URZ ;  /* 0x0000000104047899 */ /* 0x000fe200080006ff */
[----:B------:R-:W2:Y:S03]  /*18b0*/  FENCE.VIEW.ASYNC.S ;  /* 0x00000000000073c6 */ /* 0x000ea60000000000 */
[----:B--2---:R2:W3:Y:S08]  /*18c0*/  SYNCS.EXCH.64 URZ, [UR8+0x6010], UR10 ;  /* 0x0060100a08ff75b2 */ /* 0x0044f00008000100 */
[----:B------:R2:W4:Y:S01]  /*18d0*/  SYNCS.EXCH.64 URZ, [UR8+0x6030], UR4 ;  /* 0x0060300408ff75b2 */ /* 0x0005220008000100 */
[----:B------:R-:W-:Y:S01]  /*18e0*/  NOP ;  /* 0x0000000000007918 */ /* 0x000fe20000000000 */
.L_x_56:
[----:B--2---:R-:W-:Y:S05]  /*18f0*/  BSYNC.RECONVERGENT B3 ;  /* 0x0000000000037941 */ /* 0x004fea0003800200 */
.L_x_55:
[----:B------:R-:W-:Y:S05]  /*1900*/  @!P0 BRA `(.L_x_57) ;  /* 0x00000008001c8947 */ /* 0x000fea0003800000 */
[----:B---34-:R-:W-:Y:S01]  /*1910*/  BAR.SYNC.DEFER_BLOCKING 0x0 ;  /* 0x0000000000007b1d */ /* 0x018fe20000010000 */
[----:B------:R-:W-:Y:S01]  /*1920*/  @!P3 IMAD.MOV.U32 R2, RZ, RZ, 0x2000 ;  /* 0x00002000ff02b424 */ /* 0x000fe200078e00ff */
[----:B------:R-:W-:Y:S02]  /*1930*/  ELECT P1, URZ, PT ;  /* 0x0000000000ff782f */ /* 0x000fe40003820000 */
[----:B------:R-:W-:Y:S02]  /*1940*/  ELECT P0, URZ, PT ;  /* 0x0000000000ff782f */ /* 0x000fe40003800000 */
[C---:B------:R-:W-:Y:S01]  /*1950*/  ISETP.LT.U32.AND P1, PT, R20.reuse, 0x20, P1 ;  /* 0x000000201400780c */ /* 0x040fe20000f21070 */
[----:B------:R-:W-:Y:S01]  /*1960*/  UMOV UR11, UR19 ;  /* 0x00000013000b7c82 */ /* 0x000fe20008000000 */
[----:B------:R-:W-:Y:S01]  /*1970*/  ISETP.LT.U32.AND P0, PT, R20, 0x20, P0 ;  /* 0x000000201400780c */ /* 0x000fe20000701070 */
[----:B------:R-:W-:Y:S01]  /*1980*/  UIADD3 UR4, UPT, UPT, UR8, 0x3000, URZ ;  /* 0x0000300008047890 */ /* 0x000fe2000fffe0ff */
[----:B------:R-:W-:-:S09]  /*1990*/  UMOV UR6, UR14 ;  /* 0x0000000e00067c82 */ /* 0x000fd20008000000 */
[----:B------:R-:W-:Y:S01]  /*19a0*/  VOTEU.ANY UP0, P1 ;  /* 0x0000000000ff7886 */ /* 0x000fe20000800100 */
[----:B------:R-:W-:Y:S01]  /*19b0*/  VOTEU.ANY UP2, P1 ;  /* 0x0000000000ff7886 */ /* 0x000fe20000840100 */
[----:B------:R-:W-:Y:S01]  /*19c0*/  VOTEU.ANY UP1, P0 ;  /* 0x0000000000ff7886 */ /* 0x000fe20000020100 */
[----:B------:R-:W-:Y:S01]  /*19d0*/  VOTEU.ANY UP3, P0 ;  /* 0x0000000000ff7886 */ /* 0x000fe20000060100 */
[----:B------:R2:W-:Y:S01]  /*19e0*/  @!P3 SYNCS.ARRIVE.TRANS64 RZ, [UR8+0x6000], R2 ;  /* 0x00600002ffffb9a7 */ /* 0x0005e20008000008 */
[----:B------:R3:W-:Y:S06]  /*19f0*/  MEMBAR.ALL.CTA ;  /* 0x0000000000007992 */ /* 0x0007ec0000008000 */
[----:B---3--:R-:W3:Y:S01]  /*1a00*/  FENCE.VIEW.ASYNC.S ;  /* 0x00000000000073c6 */ /* 0x008ee20000000000 */
[----:B------:R-:W-:Y:S01]  /*1a10*/  @UP0 UIADD3 UR9, UPT, UPT, UR8, 0x6000, URZ ;  /* 0x0000600008090890 */ /* 0x000fe2000fffe0ff */
[----:B------:R-:W-:Y:S01]  /*1a20*/  @UP0 UMOV UR10, URZ ;  /* 0x000000ff000a0c82 */ /* 0x000fe20008000000 */
[----:B------:R-:W-:Y:S01]  /*1a30*/  @UP1 UIADD3 UR5, UPT, UPT, UR8, 0x6000, URZ ;  /* 0x0000600008051890 */ /* 0x000fe2000fffe0ff */
[----:B------:R-:W-:Y:S01]  /*1a40*/  @UP1 UMOV UR7, URZ ;  /* 0x000000ff00071c82 */ /* 0x000fe20008000000 */
[----:B------:R-:W-:Y:S01]  /*1a50*/  UISETP.NE.U32.AND UP0, UPT, UR22, URZ, UPT ;  /* 0x000000ff1600728c */ /* 0x000fe2000bf05070 */
[----:B---3--:R-:W-:Y:S06]  /*1a60*/  BAR.SYNC.DEFER_BLOCKING 0x0 ;  /* 0x0000000000007b1d */ /* 0x008fec0000010000 */
[----:B------:R2:W-:Y:S02]  /*1a70*/  @UP2 UTMALDG.2D [UR8], [UR24] ;  /* 0x00000008180025b4 */ /* 0x0005e40008008000 */
[----:B------:R-:W-:Y:S06]  /*1a80*/  BAR.SYNC.DEFER_BLOCKING 0x0 ;  /* 0x0000000000007b1d */ /* 0x000fec0000010000 */
[----:B------:R2:W-:Y:S02]  /*1a90*/  @UP3 UTMALDG.2D [UR4], [UR26] ;  /* 0x000000041a0035b4 */ /* 0x0005e40008008000 */
[----:B------:R-:W-:Y:S06]  /*1aa0*/  BAR.SYNC.DEFER_BLOCKING 0x0 ;  /* 0x0000000000007b1d */ /* 0x000fec0000010000 */
[----:B------:R-:W3:Y:S02]  /*1ab0*/  SYNCS.PHASECHK.TRANS64.TRYWAIT P0, [UR8+0x6000], RZ ;  /* 0x006000ffff0075a7 */ /* 0x000ee40008001108 */
[----:B--23--:R-:W-:Y:S05]  /*1ac0*/  @!P0 BRA `(.L_x_58) ;  /* 0x0000000c00488947 */ /* 0x00cfea0003800000 */
.L_x_74:
[----:B------:R-:W-:Y:S05]  /*1ad0*/  BRA.U UP0, `(.L_x_59) ;  /* 0x0000000100547547 */ /* 0x000fea000b800000 */
[----:B------:R-:W-:Y:S02]  /*1ae0*/  USHF.R.U32.HI UR5, URZ, 0x4, UR8 ;  /* 0x00000004ff057899 */ /* 0x000fe40008011608 */
[----:B------:R-:W-:Y:S02]  /*1af0*/  USHF.R.U32.HI UR6, URZ, 0x4, UR4 ;  /* 0x00000004ff067899 */ /* 0x000fe40008011604 */
[----:B------:R-:W-:Y:S02]  /*1b00*/  USGXT.U32 UR4, UR5, 0xe ;  /* 0x0000000e0504789a */ /* 0x000fe40008000000 */
[----:B------:R-:W-:Y:S01]  /*1b10*/  USGXT.U32 UR6, UR6, 0xe ;  /* 0x0000000e0606789a */ /* 0x000fe20008000000 */
[----:B------:R-:W-:Y:S01]  /*1b20*/  UMOV UR10, 0xfffffffe ;  /* 0xfffffffe000a7882 */ /* 0x000fe20000000000 */
[----:B------:R-:W-:Y:S01]  /*1b30*/  UMOV UR11, 0x7fffbfdf ;  /* 0x7fffbfdf000b7882 */ /* 0x000fe20000000000 */
[----:B------:R-:W-:Y:S01]  /*1b40*/  UMOV UR12, 0xffffff80 ;  /* 0xffffff80000c7882 */ /* 0x000fe20000000000 */
[----:B------:R-:W-:Y:S01]  /*1b50*/  UMOV UR13, 0x7fffbfdf ;  /* 0x7fffbfdf000d7882 */ /* 0x000fe20000000000 */
[----:B------:R-:W-:Y:S01]  /*1b60*/  UMOV UR5, URZ ;  /* 0x000000ff00057c82 */ /* 0x000fe20008000000 */
[----:B------:R-:W-:Y:S01]  /*1b70*/  UMOV UR7, URZ ;  /* 0x000000ff00077c82 */ /* 0x000fe20008000000 */
[----:B------:R-:W-:-:S02]  /*1b80*/  UIADD3.64 UR10, UPT, UPT, UR4, -UR10, URZ ;  /* 0x8000000a040a7297 */ /* 0x000fc4000fffe0ff */
[----:B------:R-:W-:Y:S01]  /*1b90*/  UIADD3.64 UR12, UPT, UPT, UR6, -UR12, URZ ;  /* 0x8000000c060c7297 */ /* 0x000fe2000fffe0ff */
[----:B------:R-:W-:Y:S01]  /*1ba0*/  UMOV UR16, 0x0 ;  /* 0x0000000000107882 */ /* 0x000fe20000000000 */
[----:B------:R-:W-:Y:S01]  /*1bb0*/  UMOV UR17, 0x4110010 ;  /* 0x0411001000117882 */ /* 0x000fe20000000000 */
[----:B------:R-:W-:Y:S01]  /*1bc0*/  UMOV UR5, 0x80004020 ;  /* 0x8000402000057882 */ /* 0x000fe20000000000 */
[----:B------:R-:W-:Y:S01]  /*1bd0*/  UMOV UR7, 0x80004020 ;  /* 0x8000402000077882 */ /* 0x000fe20000000000 */
[----:B------:R-:W-:Y:S01]  /*1be0*/  UMOV UR28, 0x0 ;  /* 0x00000000001c7882 */ /* 0x000fe20000000000 */
[----:B------:R-:W-:Y:S01]  /*1bf0*/  UMOV UR29, 0x4110010 ;  /* 0x04110010001d7882 */ /* 0x000fe20000000000 */
[----:B------:R2:W-:Y:S02]  /*1c00*/  UTCQMMA gdesc[UR4], gdesc[UR6], tmem[UR23], tmem[UR16], idesc[UR17], !UPT ;  /* 0x00ff1006040075ea */ /* 0x0005e4000f800317 */
[----:B------:R2:W-:Y:S01]  /*1c10*/  UTCQMMA gdesc[UR10], gdesc[UR12], tmem[UR23], tmem[UR28], idesc[UR29], UPT ;  /* 0x00ff1c0c0a0075ea */ /* 0x0005e2000b800317 */
[----:B------:R-:W-:-:S02]  /*1c20*/  NOP ;  /* 0x0000000000007918 */ /* 0x000fc40000000000 */
.L_x_59:
[----:B------:R-:W-:Y:S01]  /*1c30*/  ELECT P0, URZ, PT ;  /* 0x0000000000ff782f */ /* 0x000fe20003800000 */
[----:B--2---:R-:W-:Y:S01]  /*1c40*/  UMOV UR4, UR15 ;  /* 0x0000000f00047c82 */ /* 0x004fe20008000000 */
[----:B------:R-:W-:Y:S02]  /*1c50*/  UMOV UR5, URZ ;  /* 0x000000ff00057c82 */ /* 0x000fe40008000000 */
[----:B------:R-:W-:-:S13]  /*1c60*/  ISETP.LT.U32.AND P0, PT, R20, 0x20, P0 ;  /* 0x000000201400780c */ /* 0x000fda0000701070 */
[----:B------:R-:W-:Y:S01]  /*1c70*/  VOTEU.ANY UP0, P0 ;  /* 0x0000000000ff7886 */ /* 0x000fe20000000100 */
[----:B------:R-:W-:Y:S01]  /*1c80*/  VOTEU.ANY UP1, P0 ;  /* 0x0000000000ff7886 */ /* 0x000fe20000020100 */
[----:B------:R-:W-:-:S03]  /*1c90*/  ISETP.GE.U32.AND P0, PT, R8, 0x41, PT ;  /* 0x000000410800780c */ /* 0x000fc60003f06070 */
[----:B------:R-:W-:Y:S02]  /*1ca0*/  @UP0 UMOV UR4, UR4 ;  /* 0x0000000400040c82 */ /* 0x000fe40008000000 */
[----:B------:R2:W-:Y:S01]  /*1cb0*/  @UP1 UTCBAR [UR4], URZ ;  /* 0x000000ff040013e9 */ /* 0x0005e200080000ff */
[----:B------:R-:W-:Y:S06]  /*1cc0*/  BAR.SYNC.DEFER_BLOCKING 0x0 ;  /* 0x0000000000007b1d */ /* 0x000fec0000010000 */
[----:B------:R-:W3:Y:S02]  /*1cd0*/  SYNCS.PHASECHK.TRANS64.TRYWAIT P1, [UR8+0x6020], RZ ;  /* 0x006020ffff0075a7 */ /* 0x000ee40008021108 */
[----:B--23--:R-:W-:Y:S05]  /*1ce0*/  @!P1 BRA `(.L_x_60) ;  /* 0x0000000800cc9947 */ /* 0x00cfea0003800000 */
.L_x_75:
[----:B------:R-:W-:Y:S01]  /*1cf0*/  UMOV UR4, URZ ;  /* 0x000000ff00047c82 */ /* 0x000fe20008000000 */
[----:B------:R-:W-:Y:S05]  /*1d00*/  @!P0 BRA `(.L_x_57) ;  /* 0x00000004001c8947 */ /* 0x000fea0003800000 */
[----:B------:R-:W2:Y:S01]  /*1d10*/  LDCU UR29, c[0x0][0x3a0] ;  /* 0x00007400ff1d77ac */ /* 0x000ea20008000800 */
[----:B------:R-:W-:Y:S01]  /*1d20*/  UMOV UR9, 0x1 ;  /* 0x0000000100097882 */ /* 0x000fe20000000000 */
[----:B------:R-:W-:-:S05]  /*1d30*/  UMOV UR18, 0x40 ;  /* 0x0000004000127882 */ /* 0x000fca0000000000 */
.L_x_64:
[----:B------:R-:W-:Y:S01]  /*1d40*/  BAR.SYNC.DEFER_BLOCKING 0x0 ;  /* 0x0000000000007b1d */ /* 0x000fe20000010000 */
[----:B------:R-:W-:Y:S01]  /*1d50*/  ULEA UR28, UR9, UR8, 0x3 ;  /* 0x00000008091c7291 */ /* 0x000fe2000f8e18ff */
[----:B------:R-:W-:Y:S01]  /*1d60*/  @!P3 IMAD.MOV.U32 R2, RZ, RZ, 0x2000 ;  /* 0x00002000ff02b424 */ /* 0x000fe200078e00ff */
[----:B------:R-:W-:Y:S01]  /*1d70*/  ELECT P1, URZ, PT ;  /* 0x0000000000ff782f */ /* 0x000fe20003820000 */
[----:B------:R-:W-:-:S03]  /*1d80*/  ULEA UR16, UR9, UR8, 0xc ;  /* 0x0000000809107291 */ /* 0x000fc6000f8e60ff */
[----:B------:R-:W-:Y:S02]  /*1d90*/  ISETP.LT.U32.AND P1, PT, R20, 0x20, P1 ;  /* 0x000000201400780c */ /* 0x000fe40000f21070 */
[----:B------:R-:W-:Y:S01]  /*1da0*/  ELECT P0, URZ, PT ;  /* 0x0000000000ff782f */ /* 0x000fe20003800000 */
[----:B------:R-:W-:-:S03]  /*1db0*/  UIADD3 UR12, UPT, UPT, UR16, 0x3000, URZ ;  /* 0x00003000100c7890 */ /* 0x000fc6000fffe0ff */
[----:B------:R-:W-:Y:S01]  /*1dc0*/  ISETP.LT.U32.AND P0, PT, R20, 0x20, P0 ;  /* 0x000000201400780c */ /* 0x000fe20000701070 */
[----:B------:R-:W-:Y:S01]  /*1dd0*/  UMOV UR15, UR18 ;  /* 0x00000012000f7c82 */ /* 0x000fe20008000000 */
[----:B------:R-:W-:-:S05]  /*1de0*/  USHF.L.U32 UR5, UR4, 0x1f, URZ ;  /* 0x0000001f04057899 */ /* 0x000fca00080006ff */
[----:B------:R-:W-:Y:S01]  /*1df0*/  VOTEU.ANY UP0, P1 ;  /* 0x0000000000ff7886 */ /* 0x000fe20000800100 */
[----:B------:R3:W-:Y:S01]  /*1e00*/  @!P3 SYNCS.ARRIVE.TRANS64 RZ, [UR28+0x6000], R2 ;  /* 0x00600002ffffb9a7 */ /* 0x0007e2000800001c */
[----:B------:R4:W-:Y:S06]  /*1e10*/  MEMBAR.ALL.CTA ;  /* 0x0000000000007992 */ /* 0x0009ec0000008000 */
[----:B----4-:R-:W4:Y:S01]  /*1e20*/  FENCE.VIEW.ASYNC.S ;  /* 0x00000000000073c6 */ /* 0x010f220000000000 */
[----:B------:R-:W-:Y:S01]  /*1e30*/  @UP0 UIADD3 UR17, UPT, UPT, UR28, 0x6000, URZ ;  /* 0x000060001c110890 */ /* 0x000fe2000fffe0ff */
[----:B----4-:R-:W-:Y:S01]  /*1e40*/  VOTEU.ANY UP0, P1 ;  /* 0x0000000000ff7886 */ /* 0x010fe20000800100 */
[----:B------:R-:W-:Y:S01]  /*1e50*/  VOTEU.ANY UP1, P0 ;  /* 0x0000000000ff7886 */ /* 0x000fe20000020100 */
[----:B---3--:R-:W-:-:S04]  /*1e60*/  IMAD.U32 R2, RZ, RZ, UR5 ;  /* 0x00000005ff027e24 */ /* 0x008fc8000f8e00ff */
[----:B------:R-:W-:Y:S01]  /*1e70*/  @UP1 UIADD3 UR13, UPT, UPT, UR28, 0x6000, URZ ;  /* 0x000060001c0d1890 */ /* 0x000fe2000fffe0ff */
[----:B------:R-:W-:Y:S01]  /*1e80*/  VOTEU.ANY UP1, P0 ;  /* 0x0000000000ff7886 */ /* 0x000fe20000020100 */
[----:B------:R-:W-:Y:S06]  /*1e90*/  BAR.SYNC.DEFER_BLOCKING 0x0 ;  /* 0x0000000000007b1d */ /* 0x000fec0000010000 */
[----:B------:R3:W-:Y:S01]  /*1ea0*/  @UP0 UTMALDG.2D [UR16], [UR24] ;  /* 0x00000010180005b4 */ /* 0x0007e20008008000 */
[----:B------:R-:W-:Y:S01]  /*1eb0*/  UISETP.NE.U32.AND UP0, UPT, UR22, URZ, UPT ;  /* 0x000000ff1600728c */ /* 0x000fe2000bf05070 */
[----:B------:R-:W-:Y:S06]  /*1ec0*/  BAR.SYNC.DEFER_BLOCKING 0x0 ;  /* 0x0000000000007b1d */ /* 0x000fec0000010000 */
[----:B------:R3:W-:Y:S02]  /*1ed0*/  @UP1 UTMALDG.2D [UR12], [UR26] ;  /* 0x0000000c1a0015b4 */ /* 0x0007e40008008000 */
[----:B------:R-:W-:Y:S06]  /*1ee0*/  BAR.SYNC.DEFER_BLOCKING 0x0 ;  /* 0x0000000000007b1d */ /* 0x000fec0000010000 */
[----:B------:R-:W4:Y:S02]  /*1ef0*/  SYNCS.PHASECHK.TRANS64.TRYWAIT P0, [UR28+0x6000], R2 ;  /* 0x00600002ff0075a7 */ /* 0x000f24000800111c */
[----:B---34-:R-:W-:Y:S05]  /*1f00*/  @!P0 BRA `(.L_x_61) ;  /* 0x0000000800508947 */ /* 0x018fea0003800000 */
.L_x_76:
[----:B------:R-:W-:Y:S05]  /*1f10*/  BRA.U UP0, `(.L_x_62) ;  /* 0x00000001004c7547 */ /* 0x000fea000b800000 */
[----:B------:R-:W-:Y:S02]  /*1f20*/  USHF.R.U32.HI UR10, URZ, 0x4, UR16 ;  /* 0x00000004ff0a7899 */ /* 0x000fe40008011610 */
[----:B------:R-:W-:Y:S02]  /*1f30*/  USHF.R.U32.HI UR12, URZ, 0x4, UR12 ;  /* 0x00000004ff0c7899 */ /* 0x000fe4000801160c */
[----:B------:R-:W-:Y:S02]  /*1f40*/  USGXT.U32 UR10, UR10, 0xe ;  /* 0x0000000e0a0a789a */ /* 0x000fe40008000000 */
[----:B------:R-:W-:Y:S02]  /*1f50*/  USGXT.U32 UR12, UR12, 0xe ;  /* 0x0000000e0c0c789a */ /* 0x000fe40008000000 */
[----:B------:R-:W-:Y:S02]  /*1f60*/  UIADD3 UR16, UP0, UPT, UR10, 0x2, URZ ;  /* 0x000000020a107890 */ /* 0x000fe4000ff1e0ff */
[----:B------:R-:W-:Y:S01]  /*1f70*/  UIADD3 UR30, UP1, UPT, UR12, 0x80, URZ ;  /* 0x000000800c1e7890 */ /* 0x000fe2000ff3e0ff */
[----:B------:R-:W-:Y:S01]  /*1f80*/  UMOV UR5, URZ ;  /* 0x000000ff00057c82 */ /* 0x000fe20008000000 */
[----:B------:R-:W-:Y:S01]  /*1f90*/  UMOV UR6, URZ ;  /* 0x000000ff00067c82 */ /* 0x000fe20008000000 */
[----:B------:R-:W-:-:S02]  /*1fa0*/  UIADD3.X UR17, UPT, UPT, UR5, -0x7fffbfe0, URZ, UP0, !UPT ;  /* 0x8000402005117890 */ /* 0x000fc400087fe4ff */
[----:B------:R-:W-:Y:S01]  /*1fb0*/  UIADD3.X UR31, UPT, UPT, UR6, -0x7fffbfe0, URZ, UP1, !UPT ;  /* 0x80004020061f7890 */ /* 0x000fe20008ffe4ff */
[----:B------:R-:W-:Y:S01]  /*1fc0*/  UMOV UR32, 0x0 ;  /* 0x0000000000207882 */ /* 0x000fe20000000000 */
[----:B------:R-:W-:Y:S01]  /*1fd0*/  UMOV UR33, 0x4110010 ;  /* 0x0411001000217882 */ /* 0x000fe20000000000 */
[----:B------:R-:W-:Y:S01]  /*1fe0*/  UMOV UR11, 0x80004020 ;  /* 0x80004020000b7882 */ /* 0x000fe20000000000 */
[----:B------:R-:W-:Y:S01]  /*1ff0*/  UMOV UR13, 0x80004020 ;  /* 0x80004020000d7882 */ /* 0x000fe20000000000 */
[----:B------:R-:W-:Y:S01]  /*2000*/  UMOV UR6, 0x0 ;  /* 0x0000000000067882 */ /* 0x000fe20000000000 */
[----:B------:R-:W-:Y:S01]  /*2010*/  UMOV UR7, 0x4110010 ;  /* 0x0411001000077882 */ /* 0x000fe20000000000 */
[----:B------:R3:W-:Y:S02]  /*2020*/  UTCQMMA gdesc[UR10], gdesc[UR12], tmem[UR23], tmem[UR32], idesc[UR33], UPT ;  /* 0x00ff200c0a0075ea */ /* 0x0007e4000b800317 */
[----:B------:R3:W-:Y:S01]  /*2030*/  UTCQMMA gdesc[UR16], gdesc[UR30], tmem[UR23], tmem[UR6], idesc[UR7], UPT ;  /* 0x00ff061e100075ea */ /* 0x0007e2000b800317 */
[----:B------:R-:W-:-:S02]  /*2040*/  NOP ;  /* 0x0000000000007918 */ /* 0x000fc40000000000 */
.L_x_62:
[----:B------:R-:W-:Y:S01]  /*2050*/  ELECT P0, URZ, PT ;  /* 0x0000000000ff782f */ /* 0x000fe20003800000 */
[----:B---3--:R-:W-:-:S03]  /*2060*/  UIADD3 UR6, UPT, UPT, UR28, 0x6020, URZ ;  /* 0x000060201c067890 */ /* 0x008fc6000fffe0ff */
[----:B------:R-:W-:Y:S01]  /*2070*/  ISETP.LT.U32.AND P0, PT, R20, 0x20, P0 ;  /* 0x000000201400780c */ /* 0x000fe20000701070 */
[----:B------:R-:W-:-:S12]  /*2080*/  UMOV UR7, URZ ;  /* 0x000000ff00077c82 */ /* 0x000fd80008000000 */
[----:B------:R-:W-:Y:S01]  /*2090*/  VOTEU.ANY UP0, P0 ;  /* 0x0000000000ff7886 */ /* 0x000fe20000000100 */
[----:B------:R-:W-:-:S04]  /*20a0*/  VOTEU.ANY UP1, P0 ;  /* 0x0000000000ff7886 */ /* 0x000fc80000020100 */
[----:B------:R-:W-:Y:S02]  /*20b0*/  @UP0 UMOV UR6, UR6 ;  /* 0x0000000600060c82 */ /* 0x000fe40008000000 */
[----:B------:R3:W-:Y:S01]  /*20c0*/  @UP1 UTCBAR [UR6], URZ ;  /* 0x000000ff060013e9 */ /* 0x0007e200080000ff */
[----:B------:R-:W-:Y:S06]  /*20d0*/  BAR.SYNC.DEFER_BLOCKING 0x0 ;  /* 0x0000000000007b1d */ /* 0x000fec0000010000 */
[----:B------:R-:W4:Y:S02]  /*20e0*/  SYNCS.PHASECHK.TRANS64.TRYWAIT P0, [UR28+0x6020], R2 ;  /* 0x00602002ff0075a7 */ /* 0x000f24000800111c */
[----:B---34-:R-:W-:Y:S05]  /*20f0*/  @!P0 BRA `(.L_x_63) ;  /* 0x0000000400e08947 */ /* 0x018fea0003800000 */
.L_x_77:
[----:B------:R-:W-:Y:S02]  /*2100*/  UIADD3 UR9, UPT, UPT, UR9, 0x1, URZ ;  /* 0x0000000109097890 */ /* 0x000fe4000fffe0ff */
[----:B------:R-:W-:Y:S02]  /*2110*/  UIADD3 UR18, UPT, UPT, UR18, 0x40, URZ ;  /* 0x0000004012127890 */ /* 0x000fe4000fffe0ff */
[----:B------:R-:W-:-:S04]  /*2120*/  UISETP.NE.U32.AND UP0, UPT, UR9, 0x3, UPT ;  /* 0x000000030900788c */ /* 0x000fc8000bf05070 */
[----:B------:R-:W-:Y:S02]  /*2130*/  USEL UR5, URZ, 0x1, UP0 ;  /* 0x00000001ff057887 */ /* 0x000fe40008000000 */
[----:B------:R-:W-:Y:S02]  /*2140*/  USEL UR9, UR9, URZ, UP0 ;  /* 0x000000ff09097287 */ /* 0x000fe40008000000 */
[----:B--2---:R-:W-:Y:S02]  /*2150*/  UISETP.GE.AND UP0, UPT, UR18, UR29, UPT ;  /* 0x0000001d1200728c */ /* 0x004fe4000bf06270 */
[----:B------:R-:W-:-:S07]  /*2160*/  ULOP3.LUT UR4, UR4, UR5, URZ, 0x3c, !UPT ;  /* 0x0000000504047292 */ /* 0x000fce000f8e3cff */
[----:B------:R-:W-:Y:S05]  /*2170*/  BRA.U !UP0, `(.L_x_64) ;  /* 0xfffffff908f07547 */ /* 0x000fea000b83ffff */
.L_x_57:
[----:B---34-:R-:W-:Y:S06]  /*2180*/  BAR.SYNC.DEFER_BLOCKING 0x0 ;  /* 0x0000000000007b1d */ /* 0x018fec0000010000 */
[----:B------:R-:W-:Y:S04]  /*2190*/  BSSY.RECONVERGENT B3, `(.L_x_65) ;  /* 0x0000004000037945 */ /* 0x000fe80003800200 */
[----:B------:R-:W-:Y:S05]  /*21a0*/  @P3 BRA `(.L_x_66) ;  /* 0x0000000000083947 */ /* 0x000fea0003800000 */
[----:B------:R-:W2:Y:S02]  /*21b0*/  SYNCS.CCTL.IV [UR8+0x6000] ;  /* 0x00600000ff0079b1 */ /* 0x000ea40008000008 */
[----:B--2---:R-:W2:Y:S02]  /*21c0*/  SYNCS.CCTL.IV [UR8+0x6020] ;  /* 0x00602000ff0079b1 */ /* 0x004ea40008000008 */
.L_x_66:
[----:B------:R-:W-:Y:S05]  /*21d0*/  BSYNC.RECONVERGENT B3 ;  /* 0x0000000000037941 */ /* 0x000fea0003800200 */
.L_x_65:
[----:B--2---:R-:W-:Y:S06]  /*21e0*/  BAR.SYNC.DEFER_BLOCKING 0x0 ;  /* 0x0000000000007b1d */ /* 0x004fec0000010000 */
[----:B------:R-:W-:Y:S04]  /*21f0*/  BSSY.RECONVERGENT B3, `(.L_x_67) ;  /* 0x0000004000037945 */ /* 0x000fe80003800200 */
[----:B------:R-:W-:Y:S05]  /*2200*/  @P3 BRA `(.L_x_68) ;  /* 0x0000000000083947 */ /* 0x000fea0003800000 */
[----:B------:R-:W2:Y:S02]  /*2210*/  SYNCS.CCTL.IV [UR8+0x6008] ;  /* 0x00600800ff0079b1 */ /* 0x000ea40008000008 */
[----:B--2---:R-:W2:Y:S02]  /*2220*/  SYNCS.CCTL.IV [UR8+0x6028] ;  /* 0x00602800ff0079b1 */ /* 0x004ea40008000008 */
.L_x_68:
[----:B------:R-:W-:Y:S05]  /*2230*/  BSYNC.RECONVERGENT B3 ;  /* 0x0000000000037941 */ /* 0x000fea0003800200 */
.L_x_67:
[----:B--2---:R-:W-:Y:S06]  /*2240*/  BAR.SYNC.DEFER_BLOCKING 0x0 ;  /* 0x0000000000007b1d */ /* 0x004fec0000010000 */
[----:B------:R-:W-:Y:S04]  /*2250*/  BSSY.RECONVERGENT B3, `(.L_x_69) ;  /* 0x0000004000037945 */ /* 0x000fe80003800200 */
[----:B------:R-:W-:Y:S05]  /*2260*/  @P3 BRA `(.L_x_70) ;  /* 0x0000000000083947 */ /* 0x000fea0003800000 */
[----:B------:R-:W2:Y:S02]  /*2270*/  SYNCS.CCTL.IV [UR8+0x6010] ;  /* 0x00601000ff0079b1 */ /* 0x000ea40008000008 */
[----:B--2---:R-:W2:Y:S02]  /*2280*/  SYNCS.CCTL.IV [UR8+0x6030] ;  /* 0x00603000ff0079b1 */ /* 0x004ea40008000008 */
.L_x_70:
[----:B------:R-:W-:Y:S05]  /*2290*/  BSYNC.RECONVERGENT B3 ;  /* 0x0000000000037941 */ /* 0x000fea0003800200 */
.L_x_69:
[----:B------:R-:W-:Y:S01]  /*22a0*/  USHF.L.U32 UR4, UR22, 0x15, URZ ;  /* 0x0000001516047899 */ /* 0x000fe200080006ff */
[----:B------:R-:W-:Y:S01]  /*22b0*/  SHF.R.U32.HI R21, RZ, 0x2, R0 ;  /* 0x00000002ff157819 */ /* 0x000fe20000011600 */
[----:B------:R-:W-:Y:S01]  /*22c0*/  USHF.L.U32 UR22, UR22, 0x3, URZ ;  /* 0x0000000316167899 */ /* 0x000fe200080006ff */
[C---:B------:R-:W-:Y:S01]  /*22d0*/  IMAD.SHL.U32 R2, R0.reuse, 0x20, RZ ;  /* 0x0000002000027824 */ /* 0x040fe200078e00ff */
[----:B------:R-:W-:Y:S01]  /*22e0*/  ULOP3.LUT UR4, UR4, 0x600000, URZ, 0xc0, !UPT ;  /* 0x0060000004047892 */ /* 0x000fe2000f8ec0ff */
[----:B------:R-:W-:Y:S01]  /*22f0*/  LOP3.LUT R21, R21, 0x20, RZ, 0xc0, !PT ;  /* 0x0000002015157812 */ /* 0x000fe200078ec0ff */
[----:B------:R-:W-:Y:S01]  /*2300*/  ULOP3.LUT UR22, UR22, 0x20, URZ, 0xc0, !UPT ;  /* 0x0000002016167892 */ /* 0x000fe2000f8ec0ff */
[----:B------:R-:W-:Y:S01]  /*2310*/  IMAD.SHL.U32 R3, R0, 0x8, RZ ;  /* 0x0000000800037824 */ /* 0x000fe200078e00ff */
[----:B------:R-:W-:Y:S02]  /*2320*/  LOP3.LUT R2, R2, 0xc00, RZ, 0xc0, !PT ;  /* 0x00000c0002027812 */ /* 0x000fe400078ec0ff */
[----:B------:R-:W-:-:S02]  /*2330*/  ELECT P0, URZ, PT ;  /* 0x0000000000ff782f */ /* 0x000fc40003800000 */
[----:B------:R-:W-:Y:S01]  /*2340*/  LOP3.LUT R21, R21, 0x10, R0, 0xf8, !PT ;  /* 0x0000001015157812 */ /* 0x000fe200078ef800 */
[----:B------:R-:W-:Y:S01]  /*2350*/  UIADD3 UR4, UPT, UPT, UR22, UR4, UR23 ;  /* 0x0000000416047290 */ /* 0x000fe2000fffe017 */
[----:B------:R-:W-:Y:S01]  /*2360*/  IMAD.SHL.U32 R0, R0, 0x40, RZ ;  /* 0x0000004000007824 */ /* 0x000fe200078e00ff */
[----:B------:R-:W-:Y:S01]  /*2370*/  LOP3.LUT R2, R2, 0x30, R3, 0xf8, !PT ;  /* 0x0000003002027812 */ /* 0x000fe200078ef803 */
[----:B------:R-:W-:Y:S01]  /*2380*/  UMOV UR9, UR14 ;  /* 0x0000000e00097c82 */ /* 0x000fe20008000000 */
[----:B------:R-:W-:Y:S01]  /*2390*/  ISETP.LT.U32.AND P0, PT, R20, 0x20, P0 ;  /* 0x000000201400780c */ /* 0x000fe20000701070 */
[----:B------:R-:W-:Y:S01]  /*23a0*/  UMOV UR10, UR19 ;  /* 0x00000013000a7c82 */ /* 0x000fe20008000000 */
[----:B------:R-:W-:Y:S02]  /*23b0*/  LOP3.LUT R21, R2, R21, RZ, 0x3c, !PT ;  /* 0x0000001502157212 */ /* 0x000fe400078e3cff */
[----:B------:R-:W-:Y:S01]  /*23c0*/  LOP3.LUT R0, R0, 0x3c0, RZ, 0xc0, !PT ;  /* 0x000003c000007812 */ /* 0x000fe200078ec0ff */
[----:B-----5:R-:W-:Y:S01]  /*23d0*/  LDTM.16dp32bit_t0_t15.x16 R4, tmem[UR4] ;  /* 0x00000004000479ee */ /* 0x020fe20008a00000 */
[----:B------:R-:W3:Y:S01]  /*23e0*/  LDTM.16dp32bit_t16_t31.x16 R4, tmem[UR4+0x10] ;  /* 0x00001004000479ee */ /* 0x000ee20008a20000 */
[----:B------:R-:W-:Y:S01]  /*23f0*/  NOP ;  /* 0x0000000000007918 */ /* 0x000fe20000000000 */
[----:B------:R-:W-:-:S05]  /*2400*/  IADD3 R0, PT, PT, R21, UR8, R0 ;  /* 0x0000000815007c10 */ /* 0x000fca000fffe000 */
[----:B---3--:R-:W-:Y:S01]  /*2410*/  VOTEU.ANY UP1, P0 ;  /* 0x0000000000ff7886 */ /* 0x008fe20000020100 */
[----:B------:R-:W-:Y:S01]  /*2420*/  VOTEU.ANY UP0, P0 ;  /* 0x0000000000ff7886 */ /* 0x000fe20000000100 */
[----:B------:R-:W-:Y:S02]  /*2430*/  F2FP.SATFINITE.E4M3.F32.PACK_AB_MERGE_C R6, R7, R6, RZ ;  /* 0x000000060706723e */ /* 0x000fe400048070ff */
[----:B------:R-:W-:Y:S02]  /*2440*/  F2FP.SATFINITE.E4M3.F32.PACK_AB_MERGE_C R10, R11, R10, RZ ;  /* 0x0000000a0b0a723e */ /* 0x000fe400048070ff */
[----:B------:R-:W-:Y:S02]  /*2450*/  F2FP.SATFINITE.E4M3.F32.PACK_AB_MERGE_C R14, R15, R14, RZ ;  /* 0x0000000e0f0e723e */ /* 0x000fe400048070ff */
[----:B------:R-:W-:Y:S02]  /*2460*/  F2FP.SATFINITE.E4M3.F32.PACK_AB_MERGE_C R18, R19, R18, RZ ;  /* 0x000000121312723e */ /* 0x000fe400048070ff */
[----:B------:R-:W-:-:S02]  /*2470*/  F2FP.SATFINITE.E4M3.F32.PACK_AB_MERGE_C R4, R5, R4, R6 ;  /* 0x000000040504723e */ /* 0x000fc40004807006 */
[----:B------:R-:W-:Y:S02]  /*2480*/  F2FP.SATFINITE.E4M3.F32.PACK_AB_MERGE_C R5, R9, R8, R10 ;  /* 0x000000080905723e */ /* 0x000fe4000480700a */
[----:B------:R-:W-:Y:S02]  /*2490*/  F2FP.SATFINITE.E4M3.F32.PACK_AB_MERGE_C R6, R13, R12, R14 ;  /* 0x0000000c0d06723e */ /* 0x000fe4000480700e */
[----:B------:R-:W-:-:S05]  /*24a0*/  F2FP.SATFINITE.E4M3.F32.PACK_AB_MERGE_C R7, R17, R16, R18 ;  /* 0x000000101107723e */ /* 0x000fca0004807012 */
[----:B--2---:R2:W-:Y:S01]  /*24b0*/  STS.128 [R0], R4 ;  /* 0x0000000400007388 */ /* 0x0045e20000000c00 */
[----:B------:R3:W-:Y:S06]  /*24c0*/  MEMBAR.ALL.CTA ;  /* 0x0000000000007992 */ /* 0x0007ec0000008000 */
[----:B---3--:R-:W3:Y:S02]  /*24d0*/  FENCE.VIEW.ASYNC.S ;  /* 0x00000000000073c6 */ /* 0x008ee40000000000 */
[----:B---3--:R-:W-:Y:S06]  /*24e0*/  BAR.SYNC.DEFER_BLOCKING 0x0 ;  /* 0x0000000000007b1d */ /* 0x008fec0000010000 */
[----:B------:R2:W-:Y:S01]  /*24f0*/  @UP1 UTMASTG.2D [UR8], [UR20] ;  /* 0x00000008140013b5 */ /* 0x0005e20008008000 */
[----:B------:R0:W-:Y:S01]  /*2500*/  UTMACMDFLUSH ;  /* 0x00000000000079b7 */ /* 0x0001e20000000000 */
[----:B------:R-:W-:-:S04]  /*2510*/  DEPBAR.LE SB0, 0x0 ;  /* 0x000080000000791a */ /* 0x000fc80000000000 */
[----:B------:R-:W-:Y:S08]  /*2520*/  BAR.SYNC.DEFER_BLOCKING 0x0 ;  /* 0x0000000000007b1d */ /* 0x000ff00000010000 */
[----:B------:R-:W-:Y:S06]  /*2530*/  BAR.SYNC.DEFER_BLOCKING 0x0 ;  /* 0x0000000000007b1d */ /* 0x000fec0000010000 */
[----:B--2---:R-:W-:Y:S05]  /*2540*/  @P2 BRA `(.L_x_71) ;  /* 0x0000000000a02947 */ /* 0x004fea0003800000 */
[----:B------:R-:W2:Y:S01]  /*2550*/  S2UR UR5, SR_CgaCtaId ;  /* 0x00000000000579c3 */ /* 0x000ea20000008800 */
[----:B------:R-:W-:Y:S01]  /*2560*/  NOP ;  /* 0x0000000000007918 */ /* 0x000fe20000000000 */
[----:B------:R-:W-:Y:S01]  /*2570*/  UMOV UR4, 0x50 ;  /* 0x0000005000047882 */ /* 0x000fe20000000000 */
[----:B------:R-:W-:Y:S02]  /*2580*/  IMAD.U32 R0, RZ, RZ, UR23 ;  /* 0x00000017ff007e24 */ /* 0x000fe4000f8e00ff */
[----:B------:R-:W-:Y:S02]  /*2590*/  IMAD.MOV.U32 R3, RZ, RZ, 0x3 ;  /* 0x00000003ff037424 */ /* 0x000fe400078e00ff */
[----:B------:R-:W-:Y:S01]  /*25a0*/  IMAD.MOV.U32 R7, RZ, RZ, 0x1 ;  /* 0x00000001ff077424 */ /* 0x000fe200078e00ff */
[----:B------:R-:W-:-:S04]  /*25b0*/  LOP3.LUT R0, R0, 0xffff, RZ, 0xc0, !PT ;  /* 0x0000ffff00007812 */ /* 0x000fc800078ec0ff */
[----:B------:R-:W-:-:S05]  /*25c0*/  SHF.R.U32.HI R0, RZ, 0x5, R0 ;  /* 0x00000005ff007819 */ /* 0x000fca0000011600 */
[----:B------:R-:W-:Y:S01]  /*25d0*/  VIADD R2, R0, 0x10 ;  /* 0x0000001000027836 */ /* 0x000fe20000000000 */
[----:B------:R-:W-:Y:S01]  /*25e0*/  SHF.L.U32 R0, R3, R0, RZ ;  /* 0x0000000003007219 */ /* 0x000fe200000006ff */
[----:B--2---:R-:W-:-:S03]  /*25f0*/  ULEA UR6, UR5, UR4, 0x18 ;  /* 0x0000000405067291 */ /* 0x004fc6000f8ec0ff */
[----:B------:R-:W-:-:S04]  /*2600*/  SHF.L.U32 R3, R7, R2, RZ ;  /* 0x0000000207037219 */ /* 0x000fc800000006ff */
[----:B------:R-:W-:Y:S02]  /*2610*/  LOP3.LUT R0, R3, R0, RZ, 0xfc, !PT ;  /* 0x0000000003007212 */ /* 0x000fe400078efcff */
[----:B------:R-:W2:Y:S02]  /*2620*/  LDS R5, [UR6] ;  /* 0x00000006ff057984 */ /* 0x000ea40008000800 */
[C---:B------:R-:W-:Y:S02]  /*2630*/  LOP3.LUT R2, R0.reuse, 0xffff, RZ, 0xc0, !PT ;  /* 0x0000ffff00027812 */ /* 0x040fe400078ec0ff */
[----:B--2---:R-:W-:-:S04]  /*2640*/  LOP3.LUT R3, R0, 0xffff, R5, 0x80, !PT ;  /* 0x0000ffff00037812 */ /* 0x004fc800078e8005 */
[----:B------:R-:W-:-:S13]  /*2650*/  ISETP.NE.AND P0, PT, R3, R2, PT ;  /* 0x000000020300720c */ /* 0x000fda0003f05270 */
[----:B------:R-:W-:Y:S05]  /*2660*/  @P0 BRA `(.L_x_72) ;  /* 0x0000000000500947 */ /* 0x000fea0003800000 */
[----:B------:R-:W-:Y:S02]  /*2670*/  SHF.R.U32.HI R5, RZ, 0x10, R5 ;  /* 0x00000010ff057819 */ /* 0x000fe40000011605 */
[----:B------:R-:W-:-:S04]  /*2680*/  SHF.R.U32.HI R2, RZ, 0x10, R0 ;  /* 0x00000010ff027819 */ /* 0x000fc80000011600 */
[----:B------:R-:W-:-:S04]  /*2690*/  LOP3.LUT R5, R5, R2, RZ, 0xc0, !PT ;  /* 0x0000000205057212 */ /* 0x000fc800078ec0ff */
[----:B------:R-:W-:-:S13]  /*26a0*/  ISETP.NE.AND P0, PT, R5, R2, PT ;  /* 0x000000020500720c */ /* 0x000fda0003f05270 */
[----:B------:R-:W-:Y:S05]  /*26b0*/  @P0 BRA `(.L_x_73) ;  /* 0x0000000000300947 */ /* 0x000fea0003800000 */
[----:B------:R-:W-:Y:S01]  /*26c0*/  R2UR UR4, R0 ;  /* 0x00000000000472ca */ /* 0x000fe200000e0000 */
[----:B------:R-:W-:Y:S01]  /*26d0*/  VOTEU.ANY UR5, UPT, PT ;  /* 0x0000000000057886 */ /* 0x000fe200038e0100 */
[----:B------:R-:W2:Y:S01]  /*26e0*/  S2R R0, SR_LANEID ;  /* 0x0000000000007919 */ /* 0x000ea20000000000 */
[----:B------:R-:W-:-:S10]  /*26f0*/  UFLO.U32 UR5, UR5 ;  /* 0x00000005000572bd */ /* 0x000fd400080e0000 */
[----:B------:R-:W-:-:S06]  /*2700*/  ULOP3.LUT UR4, URZ, UR4, URZ, 0x33, !UPT ;  /* 0x00000004ff047292 */ /* 0x000fcc000f8e33ff */
[----:B------:R-:W-:-:S04]  /*2710*/  IMAD.U32 R2, RZ, RZ, UR4 ;  /* 0x00000004ff027e24 */ /* 0x000fc8000f8e00ff */
[----:B------:R-:W3:Y:S02]  /*2720*/  REDUX UR7, R2 ;  /* 0x00000000020773c4 */ /* 0x000ee40000000000 */
[----:B------:R4:W-:Y:S01]  /*2730*/  UTCATOMSWS.AND URZ, UR4 ;  /* 0x0000000400ff79e3 */ /* 0x0009e20008000000 */
[----:B--2---:R-:W-:Y:S01]  /*2740*/  ISETP.EQ.U32.AND P0, PT, R0, UR5, PT ;  /* 0x0000000500007c0c */ /* 0x004fe2000bf02070 */
[----:B---3--:R-:W-:-:S12]  /*2750*/  IMAD.U32 R0, RZ, RZ, UR7 ;  /* 0x00000007ff007e24 */ /* 0x008fd8000f8e00ff */
[----:B------:R4:W-:Y:S01]  /*2760*/  @P0 ATOMS.AND RZ, [UR6], R0 ;  /* 0x00000000ffff098c */ /* 0x0009e2000a800006 */
[----:B------:R-:W-:Y:S05]  /*2770*/  BRA `(.L_x_71) ;  /* 0x0000000000147947 */ /* 0x000fea0003800000 */
.L_x_73:
[----:B------:R-:W-:-:S07]  /*2780*/  MOV R2, 0x27a0 ;  /* 0x000027a000027802 */ /* 0x000fce0000000f00 */
[----:B-1----:R-:W-:Y:S05]  /*2790*/  CALL.REL.NOINC `($__internal_0_$__cuda_sm10x_tcgen05_guardrail_trap_col_being_dealloced_not_returned_by_alloc) ;  /* 0x0000000000447944 */ /* 0x002fea0003c00000 */
[----:B------:R-:W-:Y:S05]  /*27a0*/  BRA `(.L_x_71) ;  /* 0x0000000000087947 */ /* 0x000fea0003800000 */
.L_x_72:
[----:B------:R-:W-:-:S07]  /*27b0*/  MOV R2, 0x27d0 ;  /* 0x000027d000027802 */ /* 0x000fce0000000f00 */
[----:B-1----:R-:W-:Y:S05]  /*27c0*/  CALL.REL.NOINC `($__internal_2_$__cuda_sm10x_tcgen05_guardrail_trap_unallocated_columns_being_dealloced) ;  /* 0x0000000000507944 */ /* 0x002fea0003c00000 */
.L_x_71:
[----:B------:R-:W-:Y:S01]  /*27d0*/  NOP ;  /* 0x0000000000007918 */ /* 0x000fe20000000000 */
[----:B----4-:R-:W-:Y:S05]  /*27e0*/  EXIT ;  /* 0x000000000000794d */ /* 0x010fea0003800000 */
.L_x_58:
[----:B------:R-:W2:Y:S02]  /*27f0*/  SYNCS.PHASECHK.TRANS64.TRYWAIT P0, [UR8+0x6000], RZ ;  /* 0x006000ffff0075a7 */ /* 0x000ea40008001108 */
[----:B--2---:R-:W-:Y:S05]  /*2800*/  @!P0 BRA `(.L_x_58) ;  /* 0xfffffffc00f88947 */ /* 0x004fea000383ffff */
[----:B------:R-:W-:Y:S05]  /*2810*/  BRA `(.L_x_74) ;  /* 0xfffffff000ac7947 */ /* 0x000fea000383ffff */
.L_x_60:
[----:B------:R-:W2:Y:S02]  /*2820*/  SYNCS.PHASECHK.TRANS64.TRYWAIT P1, [UR8+0x6020], RZ ;  /* 0x006020ffff0075a7 */ /* 0x000ea40008021108 */
[----:B--2---:R-:W-:Y:S05]  /*2830*/  @!P1 BRA `(.L_x_60) ;  /* 0xfffffffc00f89947 */ /* 0x004fea000383ffff */
[----:B------:R-:W-:Y:S05]  /*2840*/  BRA `(.L_x_75) ;  /* 0xfffffff400287947 */ /* 0x000fea000383ffff */
.L_x_61:
[----:B------:R-:W3:Y:S02]  /*2850*/  SYNCS.PHASECHK.TRANS64.TRYWAIT P0, [UR28+0x6000], R2 ;  /* 0x00600002ff0075a7 */ /* 0x000ee4000800111c */
[----:B---3--:R-:W-:Y:S05]  /*2860*/  @!P0 BRA `(.L_x_61) ;  /* 0xfffffffc00f88947 */ /* 0x008fea000383ffff */
[----:B------:R-:W-:Y:S05]  /*2870*/  BRA `(.L_x_76) ;  /* 0xfffffff400a47947 */ /* 0x000fea000383ffff */
.L_x_63:
[----:B------:R-:W3:Y:S02]  /*2880*/  SYNCS.PHASECHK.TRANS64.TRYWAIT P0, [UR28+0x6020], R2 ;  /* 0x00602002ff0075a7 */ /* 0x000ee4000800111c */
[----:B---3--:R-:W-:Y:S05]  /*2890*/  @!P0 BRA `(.L_x_63) ;  /* 0xfffffffc00f88947 */ /* 0x008fea000383ffff */
[----:B------:R-:W-:Y:S05]  /*28a0*/  BRA `(.L_x_77) ;  /* 0xfffffff800147947 */ /* 0x000fea000383ffff */
        .weak           $__internal_0_$__cuda_sm10x_tcgen05_guardrail_trap_col_being_dealloced_not_returned_by_alloc
        .type           $__internal_0_$__cuda_sm10x_tcgen05_guardrail_trap_col_being_dealloced_not_returned_by_alloc,@function
        .size           $__internal_0_$__cuda_sm10x_tcgen05_guardrail_trap_col_being_dealloced_not_returned_by_alloc,($__internal_1_$__cuda_sm10x_tcgen05_guardrail_trap_phase_invalid_during_alloc - $__internal_0_$__cuda_sm10x_tcgen05_guardrail_trap_col_being_dealloced_not_returned_by_alloc)
$__internal_0_$__cuda_sm10x_tcgen05_guardrail_trap_col_being_dealloced_not_returned_by_alloc:
[----:B------:R-:W-:Y:S05]  /*28b0*/  BPT.TRAP 0x1 ;  /* 0x000000040000795c */ /* 0x000fea0000300000 */
[----:B------:R-:W-:-:S04]  /*28c0*/  IMAD.MOV.U32 R3, RZ, RZ, 0x0 ;  /* 0x00000000ff037424 */ /* 0x000fc800078e00ff */
[----:B------:R-:W-:Y:S05]  /*28d0*/  RET.REL.NODEC R2 `(gluon_tcgen05) ;  /* 0xffffffd402c87950 */ /* 0x000fea0003c3ffff */
        .weak           $__internal_1_$__cuda_sm10x_tcgen05_guardrail_trap_phase_invalid_during_alloc
        .type           $__internal_1_$__cuda_sm10x_tcgen05_guardrail_trap_phase_invalid_during_alloc,@function
        .size           $__internal_1_$__cuda_sm10x_tcgen05_guardrail_trap_phase_invalid_during_alloc,($__internal_2_$__cuda_sm10x_tcgen05_guardrail_trap_unallocated_columns_being_dealloced - $__internal_1_$__cuda_sm10x_tcgen05_guardrail_trap_phase_invalid_during_alloc)
$__internal_1_$__cuda_sm10x_tcgen05_guardrail_trap_phase_invalid_during_alloc:
[----:B------:R-:W-:Y:S05]  /*28e0*/  BPT.TRAP 0x1 ;  /* 0x000000040000795c */ /* 0x000fea0000300000 */
[----:B------:R-:W-:-:S04]  /*28f0*/  IMAD.MOV.U32 R3, RZ, RZ, 0x0 ;  /* 0x00000000ff037424 */ /* 0x000fc800078e00ff */
[----:B------:R-:W-:Y:S05]  /*2900*/  RET.REL.NODEC R2 `(gluon_tcgen05) ;  /* 0xffffffd402bc7950 */ /* 0x000fea0003c3ffff */
        .weak           $__internal_2_$__cuda_sm10x_tcgen05_guardrail_trap_unallocated_columns_being_dealloced
        .type           $__internal_2_$__cuda_sm10x_tcgen05_guardrail_trap_unallocated_columns_being_dealloced,@function
        .size           $__internal_2_$__cuda_sm10x_tcgen05_guardrail_trap_unallocated_columns_being_dealloced,(.L_x_81 - $__internal_2_$__cuda_sm10x_tcgen05_guardrail_trap_unallocated_columns_being_dealloced)
$__internal_2_$__cuda_sm10x_tcgen05_guardrail_trap_unallocated_columns_being_dealloced:
[----:B------:R-:W-:Y:S05]  /*2910*/  BPT.TRAP 0x1 ;  /* 0x000000040000795c */ /* 0x000fea0000300000 */
[----:B------:R-:W-:-:S04]  /*2920*/  IMAD.MOV.U32 R3, RZ, RZ, 0x0 ;  /* 0x00000000ff037424 */ /* 0x000fc800078e00ff */
[----:B------:R-:W-:Y:S05]  /*2930*/  RET.REL.NODEC R2 `(gluon_tcgen05) ;  /* 0xffffffd402b07950 */ /* 0x000fea0003c3ffff */
.L_x_78:
[----:B------:R-:W-:-:S00]  /*2940*/  BRA `(.L_x_78) ;  /* 0xfffffffc00fc7947 */ /* 0x000fc0000383ffff */
[----:B------:R-:W-:-:S00]  /*2950*/  NOP ;  /* 0x0000000000007918 */ /* 0x000fc00000000000 */
        /* <DEDUP_REMOVED lines=10> */
.L_x_81:


//--------------------- .nv.shared.gluon_tcgen05  --------------------------
	.section	.nv.shared.gluon_tcgen05,"aw",@nobits
	.sectionflags	@""
	.align	16
	.zero		1024


//--------------------- .nv.shared.reserved.0     --------------------------
	.section	.nv.shared.reserved.0,"aw",@nobits
	.align	8
	.weak		__nv_reservedSMEM_offset_0_alias
	.size		__nv_reservedSMEM_offset_0_alias, 0, 64
	.other		__nv_reservedSMEM_offset_0_alias,@"STO_CUDA_RESERVED_SHARED STV_DEFAULT"
__nv_reservedSMEM_offset_0_alias:
	.zero		0
.nv.shared.reserved.0:
	.zero		64
	.weak		__nv_reservedSMEM_allocation_phase
	.type		__nv_reservedSMEM_allocation_phase,@object
	.size		__nv_reservedSMEM_allocation_phase,(.L_0 - __nv_reservedSMEM_allocation_phase)
__nv_reservedSMEM_allocation_phase:
	.zero		1
.L_0:
	.zero		7
	.weak		__nv_reservedSMEM_devtool_atexit_pc
	.type		__nv_reservedSMEM_devtool_atexit_pc,@object
	.size		__nv_reservedSMEM_devtool_atexit_pc,(__nv_reservedSMEM_allocation_mask - __nv_reservedSMEM_devtool_atexit_pc)
__nv_reservedSMEM_devtool_atexit_pc:
	.zero		8
	.weak		__nv_reservedSMEM_allocation_mask
	.type		__nv_reservedSMEM_allocation_mask,@object
	.size		__nv_reservedSMEM_allocation_mask,(.L_2 - __nv_reservedSMEM_allocation_mask)
__nv_reservedSMEM_allocation_mask:
	.zero		4
.L_2:


//--------------------- .nv.constant0.gluon_tcgen05 --------------------------
	.section	.nv.constant0.gluon_tcgen05,"a",@progbits
	.sectionflags	@""
	.align	4
.nv.constant0.gluon_tcgen05:
	.zero		976


//--------------------- SYMBOLS --------------------------

	.type		.nv.reservedSmem.offset0,@object
	.size		.nv.reservedSmem.offset0,0x4
	.type		.nv.reservedSmem.cap,@object
	.size		.nv.reservedSmem.cap,0x4
